// auto-generated by cutlass_sweep.gemm — config: {"arch": "sm_90", "cluster_m": 1, "cluster_n": 4, "dtype": "e4m3", "dtype_b": "e4m3", "layout": "nt", "stages": 0, "tile_k": 64, "tile_m": 128, "tile_n": 128}
#include "cutlass/cutlass.h"
#include "cutlass/gemm/collective/collective_builder.hpp"
#include "cutlass/gemm/device/gemm_universal_adapter.h"
#include "cutlass/gemm/kernel/gemm_universal.hpp"
#include "cutlass/epilogue/collective/collective_builder.hpp"

using ElemA = cutlass::float_e4m3_t;
using ElemB = cutlass::float_e4m3_t;
using ElemCD = cutlass::float_e4m3_t;
using Acc  = float;
using TileShape    = cute::Shape<cute::_128, cute::_128, cute::_64>;
using ClusterShape = cute::Shape<cute::_1, cute::_4, cute::_1>;

using CollectiveEpilogue = typename cutlass::epilogue::collective::CollectiveBuilder<
    cutlass::arch::Sm90, cutlass::arch::OpClassTensorOp,
    TileShape, ClusterShape,
    cutlass::epilogue::collective::EpilogueTileAuto,
    Acc, Acc,
    ElemCD, cutlass::layout::RowMajor, 128 / cutlass::sizeof_bits<ElemCD>::value,
    ElemCD, cutlass::layout::RowMajor, 128 / cutlass::sizeof_bits<ElemCD>::value,
    cutlass::epilogue::collective::EpilogueScheduleAuto
  >::CollectiveOp;

using CollectiveMainloop = typename cutlass::gemm::collective::CollectiveBuilder<
    cutlass::arch::Sm90, cutlass::arch::OpClassTensorOp,
    ElemA, cutlass::layout::RowMajor, 128 / cutlass::sizeof_bits<ElemA>::value,
    ElemB, cutlass::layout::ColumnMajor, 128 / cutlass::sizeof_bits<ElemB>::value,
    Acc,
    TileShape, ClusterShape,
    cutlass::gemm::collective::StageCountAutoCarveout<static_cast<int>(sizeof(typename CollectiveEpilogue::SharedStorage))>,
    cutlass::gemm::collective::KernelScheduleAuto
  >::CollectiveOp;

using GemmKernel = cutlass::gemm::kernel::GemmUniversal<
    cute::Shape<int,int,int,int>,
    CollectiveMainloop,
    CollectiveEpilogue
>;
using Gemm = cutlass::gemm::device::GemmUniversalAdapter<GemmKernel>;

// Force the device kernel symbol into the cubin without needing a host main.
auto* _anchor = &cutlass::device_kernel<GemmKernel>;


// ===== COMPILED SASS (sm_90a) =====

	.target	sm_90a

	.elftype	@"ET_EXEC"


//--------------------- .note.nv.tkinfo           --------------------------
	.section	.note.nv.tkinfo,"",@"SHT_NOTE"
	.sectionflags	@"SHF_NOTE_NV_TKINFO"
	.tkinfo
        /*0018*/ 	.word	0x00000002
        /*0030*/ 	.string	""
        /*0030*/ 	.string	"ptxas"
        /*0030*/ 	.string	"Cuda compilation tools, release 13.0, V13.0.88"
        /*0030*/ 	.string	"Build cuda_13.0.r13.0/compiler.36424714_0"
        /*0030*/ 	.string	"-arch sm_90a -m 64 "



//--------------------- .note.nv.cuinfo           --------------------------
	.section	.note.nv.cuinfo,"",@"SHT_NOTE"
	.sectionflags	@"SHF_NOTE_NV_CUINFO"
        /*0018*/ 	.short	0x0002
        /*001a*/ 	.short	0x005a
        /*001c*/ 	.short	0x0082
	.zero		2


//--------------------- .nv.info                  --------------------------
	.section	.nv.info,"",@"SHT_CUDA_INFO"
	.align	4


	//----- nvinfo : EIATTR_REGCOUNT
	.align		4
        /*0000*/ 	.byte	0x04, 0x2f
        /*0002*/ 	.short	(.L_12 - .L_11)
	.align		4
.L_11:
        /*0004*/ 	.word	index@(_ZN7cutlass13device_kernelINS_4gemm6kernel13GemmUniversalIN4cute5tupleIJiiiiEEENS1_10collective13CollectiveMmaINS1_37MainloopSm90TmaGmmaWarpSpecializedFP8ILi14ENS5_IJNS4_1CILi1EEENSA_ILi4EEESB_EEENS1_35KernelTmaWarpSpecializedCooperativeEEENS5_IJNSA_ILi128EEESG_NSA_ILi64EEEEEENS_12float_e4m3_tENS5_IJlSB_lEEESJ_SK_NS4_8TiledMMAINS4_8MMA_AtomIJNS4_4SM904GMMA31MMA_64x128x32_F32E4M3E4M3_SS_TNILNSO_7ScaleInE1ELSQ_1EEEEEENS4_6LayoutINS5_IJNSA_ILi2EEESB_SB_EEENS5_IJSB_NSA_ILi0EEESW_EEEEENS5_IJNS4_10UnderscoreESZ_SZ_EEEEENS4_23SM90_TMA_LOAD_MULTICASTENS4_14ComposedLayoutINS4_7SwizzleILi2ELi4ELi3EEENS4_18smem_ptr_flag_bitsILi8EEENST_INS5_IJNSA_ILi8EEESH_EEENS5_IJSH_SB_EEEEEEEvNS4_8identityENS4_13SM90_TMA_LOADES1C_vS1D_EENS_8epilogue10collective6detail29Sm90TmaWarpSpecializedAdapterINS1H_15DefaultEpilogueISJ_SK_SK_NS1G_6thread17LinearCombinationISJ_Li1EffLNS1L_9ScaleType4KindE0ELNS_15FloatRoundStyleE2ESJ_EENS1_15EpilogueDefaultEEEEEvvEEEEvNT_6ParamsE)
        /*0008*/ 	.word	0x000000a8


	//----- nvinfo : EIATTR_FRAME_SIZE
	.align		4
.L_12:
        /*000c*/ 	.byte	0x04, 0x11
        /*000e*/ 	.short	(.L_14 - .L_13)
	.align		4
.L_13:
        /*0010*/ 	.word	index@(_ZN7cutlass13device_kernelINS_4gemm6kernel13GemmUniversalIN4cute5tupleIJiiiiEEENS1_10collective13CollectiveMmaINS1_37MainloopSm90TmaGmmaWarpSpecializedFP8ILi14ENS5_IJNS4_1CILi1EEENSA_ILi4EEESB_EEENS1_35KernelTmaWarpSpecializedCooperativeEEENS5_IJNSA_ILi128EEESG_NSA_ILi64EEEEEENS_12float_e4m3_tENS5_IJlSB_lEEESJ_SK_NS4_8TiledMMAINS4_8MMA_AtomIJNS4_4SM904GMMA31MMA_64x128x32_F32E4M3E4M3_SS_TNILNSO_7ScaleInE1ELSQ_1EEEEEENS4_6LayoutINS5_IJNSA_ILi2EEESB_SB_EEENS5_IJSB_NSA_ILi0EEESW_EEEEENS5_IJNS4_10UnderscoreESZ_SZ_EEEEENS4_23SM90_TMA_LOAD_MULTICASTENS4_14ComposedLayoutINS4_7SwizzleILi2ELi4ELi3EEENS4_18smem_ptr_flag_bitsILi8EEENST_INS5_IJNSA_ILi8EEESH_EEENS5_IJSH_SB_EEEEEEEvNS4_8identityENS4_13SM90_TMA_LOADES1C_vS1D_EENS_8epilogue10collective6detail29Sm90TmaWarpSpecializedAdapterINS1H_15DefaultEpilogueISJ_SK_SK_NS1G_6thread17LinearCombinationISJ_Li1EffLNS1L_9ScaleType4KindE0ELNS_15FloatRoundStyleE2ESJ_EENS1_15EpilogueDefaultEEEEEvvEEEEvNT_6ParamsE)
        /*0014*/ 	.word	0x00000000


	//----- nvinfo : EIATTR_MIN_STACK_SIZE
	.align		4
.L_14:
        /*0018*/ 	.byte	0x04, 0x12
        /*001a*/ 	.short	(.L_16 - .L_15)
	.align		4
.L_15:
        /*001c*/ 	.word	index@(_ZN7cutlass13device_kernelINS_4gemm6kernel13GemmUniversalIN4cute5tupleIJiiiiEEENS1_10collective13CollectiveMmaINS1_37MainloopSm90TmaGmmaWarpSpecializedFP8ILi14ENS5_IJNS4_1CILi1EEENSA_ILi4EEESB_EEENS1_35KernelTmaWarpSpecializedCooperativeEEENS5_IJNSA_ILi128EEESG_NSA_ILi64EEEEEENS_12float_e4m3_tENS5_IJlSB_lEEESJ_SK_NS4_8TiledMMAINS4_8MMA_AtomIJNS4_4SM904GMMA31MMA_64x128x32_F32E4M3E4M3_SS_TNILNSO_7ScaleInE1ELSQ_1EEEEEENS4_6LayoutINS5_IJNSA_ILi2EEESB_SB_EEENS5_IJSB_NSA_ILi0EEESW_EEEEENS5_IJNS4_10UnderscoreESZ_SZ_EEEEENS4_23SM90_TMA_LOAD_MULTICASTENS4_14ComposedLayoutINS4_7SwizzleILi2ELi4ELi3EEENS4_18smem_ptr_flag_bitsILi8EEENST_INS5_IJNSA_ILi8EEESH_EEENS5_IJSH_SB_EEEEEEEvNS4_8identityENS4_13SM90_TMA_LOADES1C_vS1D_EENS_8epilogue10collective6detail29Sm90TmaWarpSpecializedAdapterINS1H_15DefaultEpilogueISJ_SK_SK_NS1G_6thread17LinearCombinationISJ_Li1EffLNS1L_9ScaleType4KindE0ELNS_15FloatRoundStyleE2ESJ_EENS1_15EpilogueDefaultEEEEEvvEEEEvNT_6ParamsE)
        /*0020*/ 	.word	0x00000000
.L_16:


//--------------------- .nv.compat                --------------------------
	.section	.nv.compat,"",@"SHT_CUDA_COMPAT_INFO"
	.align	4
        /*0000*/ 	.byte	0x02, 0x09, 0x01, 0x00, 0x02, 0x02, 0x04, 0x00, 0x02, 0x05, 0x05, 0x00, 0x03, 0x07, 0x01, 0x01
        /*0010*/ 	.byte	0x02, 0x03, 0x01, 0x00, 0x02, 0x06, 0x01, 0x00, 0x04, 0x0b, 0x08, 0x00, 0x00, 0x00, 0x00, 0x00
        /*0020*/ 	.byte	0x00, 0x00, 0x00, 0x00


//--------------------- .nv.info._ZN7cutlass13device_kernelINS_4gemm6kernel13GemmUniversalIN4cute5tupleIJiiiiEEENS1_10collective13CollectiveMmaINS1_37MainloopSm90TmaGmmaWarpSpecializedFP8ILi14ENS5_IJNS4_1CILi1EEENSA_ILi4EEESB_EEENS1_35KernelTmaWarpSpecializedCooperativeEEENS5_IJNSA_ILi128EEESG_NSA_ILi64EEEEEENS_12float_e4m3_tENS5_IJlSB_lEEESJ_SK_NS4_8TiledMMAINS4_8MMA_AtomIJNS4_4SM904GMMA31MMA_64x128x32_F32E4M3E4M3_SS_TNILNSO_7ScaleInE1ELSQ_1EEEEEENS4_6LayoutINS5_IJNSA_ILi2EEESB_SB_EEENS5_IJSB_NSA_ILi0EEESW_EEEEENS5_IJNS4_10UnderscoreESZ_SZ_EEEEENS4_23SM90_TMA_LOAD_MULTICASTENS4_14ComposedLayoutINS4_7SwizzleILi2ELi4ELi3EEENS4_18smem_ptr_flag_bitsILi8EEENST_INS5_IJNSA_ILi8EEESH_EEENS5_IJSH_SB_EEEEEEEvNS4_8identityENS4_13SM90_TMA_LOADES1C_vS1D_EENS_8epilogue10collective6detail29Sm90TmaWarpSpecializedAdapterINS1H_15DefaultEpilogueISJ_SK_SK_NS1G_6thread17LinearCombinationISJ_Li1EffLNS1L_9ScaleType4KindE0ELNS_15FloatRoundStyleE2ESJ_EENS1_15EpilogueDefaultEEEEEvvEEEEvNT_6ParamsE --------------------------
	.section	.nv.info._ZN7cutlass13device_kernelINS_4gemm6kernel13GemmUniversalIN4cute5tupleIJiiiiEEENS1_10collective13CollectiveMmaINS1_37MainloopSm90TmaGmmaWarpSpecializedFP8ILi14ENS5_IJNS4_1CILi1EEENSA_ILi4EEESB_EEENS1_35KernelTmaWarpSpecializedCooperativeEEENS5_IJNSA_ILi128EEESG_NSA_ILi64EEEEEENS_12float_e4m3_tENS5_IJlSB_lEEESJ_SK_NS4_8TiledMMAINS4_8MMA_AtomIJNS4_4SM904GMMA31MMA_64x128x32_F32E4M3E4M3_SS_TNILNSO_7ScaleInE1ELSQ_1EEEEEENS4_6LayoutINS5_IJNSA_ILi2EEESB_SB_EEENS5_IJSB_NSA_ILi0EEESW_EEEEENS5_IJNS4_10UnderscoreESZ_SZ_EEEEENS4_23SM90_TMA_LOAD_MULTICASTENS4_14ComposedLayoutINS4_7SwizzleILi2ELi4ELi3EEENS4_18smem_ptr_flag_bitsILi8EEENST_INS5_IJNSA_ILi8EEESH_EEENS5_IJSH_SB_EEEEEEEvNS4_8identityENS4_13SM90_TMA_LOADES1C_vS1D_EENS_8epilogue10collective6detail29Sm90TmaWarpSpecializedAdapterINS1H_15DefaultEpilogueISJ_SK_SK_NS1G_6thread17LinearCombinationISJ_Li1EffLNS1L_9ScaleType4KindE0ELNS_15FloatRoundStyleE2ESJ_EENS1_15EpilogueDefaultEEEEEvvEEEEvNT_6ParamsE,"",@"SHT_CUDA_INFO"
	.sectionflags	@""
	.align	4


	//----- nvinfo : EIATTR_CUDA_API_VERSION
	.align		4
        /*0000*/ 	.byte	0x04, 0x37
        /*0002*/ 	.short	(.L_18 - .L_17)
.L_17:
        /*0004*/ 	.word	0x00000082


	//----- nvinfo : EIATTR_KPARAM_INFO
	.align		4
.L_18:
        /*0008*/ 	.byte	0x04, 0x17
        /*000a*/ 	.short	(.L_20 - .L_19)
.L_19:
        /*000c*/ 	.word	0x00000000
        /*0010*/ 	.short	0x0000
        /*0012*/ 	.short	0x0070
        /*0014*/ 	.byte	0x00, 0xf0, 0x01, 0x10


	//----- nvinfo : EIATTR_SPARSE_MMA_MASK
	.align		4
.L_20:
        /*0018*/ 	.byte	0x03, 0x50
        /*001a*/ 	.short	0x0000


	//----- nvinfo : EIATTR_MAXREG_COUNT
	.align		4
        /*001c*/ 	.byte	0x03, 0x1b
        /*001e*/ 	.short	0x00a8


	//----- nvinfo : EIATTR_NUM_BARRIERS
	.align		4
        /*0020*/ 	.byte	0x02, 0x4c
        /*0022*/ 	.byte	0x01
	.zero		1


	//----- nvinfo : EIATTR_MERCURY_ISA_VERSION
	.align		4
        /*0024*/ 	.byte	0x03, 0x5f
        /*0026*/ 	.short	0x0101


	//----- nvinfo : EIATTR_INT_WARP_WIDE_INSTR_OFFSETS
	.align		4
        /*0028*/ 	.byte	0x04, 0x31
        /*002a*/ 	.short	(.L_22 - .L_21)


	//   ....[0]....
.L_21:
        /*002c*/ 	.word	0x000005b0


	//   ....[1]....
        /*0030*/ 	.word	0x000005d0


	//   ....[2]....
        /*0034*/ 	.word	0x000007a0


	//----- nvinfo : EIATTR_COOP_GROUP_MASK_REGIDS
	.align		4
.L_22:
        /*0038*/ 	.byte	0x04, 0x29
        /*003a*/ 	.short	(.L_24 - .L_23)


	//   ....[0]....
.L_23:
        /*003c*/ 	.word	0xffffffff


	//   ....[1]....
        /*0040*/ 	.word	0xffffffff


	//   ....[2]....
        /*0044*/ 	.word	0xffffffff


	//   ....[3]....
        /*0048*/ 	.word	0xffffffff


	//   ....[4]....
        /*004c*/ 	.word	0xffffffff


	//   ....[5]....
        /*0050*/ 	.word	0xffffffff


	//----- nvinfo : EIATTR_COOP_GROUP_INSTR_OFFSETS
	.align		4
.L_24:
        /*0054*/ 	.byte	0x04, 0x28
        /*0056*/ 	.short	(.L_26 - .L_25)


	//   ....[0]....
.L_25:
        /*0058*/ 	.word	0x00000060


	//   ....[1]....
        /*005c*/ 	.word	0x00000070


	//   ....[2]....
        /*0060*/ 	.word	0x00000130


	//   ....[3]....
        /*0064*/ 	.word	0x00000430


	//   ....[4]....
        /*0068*/ 	.word	0x000008e0


	//   ....[5]....
        /*006c*/ 	.word	0x00001360


	//----- nvinfo : EIATTR_REG_RECONFIG
	.align		4
.L_26:
        /*0070*/ 	.byte	0x01, 0x54
	.zero		2


	//----- nvinfo : EIATTR_MBARRIER_INSTR_OFFSETS
	.align		4
        /*0074*/ 	.byte	0x04, 0x39
        /*0076*/ 	.short	(.L_28 - .L_27)


	//   ....[0]....
.L_27:
        /*0078*/ 	.word	0x00000250
        /*007c*/ 	.word	0x000000ff
        /*0080*/ 	.word	0x00000000
        /*0084*/ 	.short	0x0100
        /*0086*/ 	.byte	0x08
	.zero		1


	//   ....[1]....
        /*0088*/ 	.word	0x00000260
        /*008c*/ 	.word	0x000000ff
        /*0090*/ 	.word	0x00000070
        /*0094*/ 	.short	0x0100
        /*0096*/ 	.byte	0x08
	.zero		1


	//   ....[2]....
        /*0098*/ 	.word	0x00000270
        /*009c*/ 	.word	0x000000ff
        /*00a0*/ 	.word	0x00000008
        /*00a4*/ 	.short	0x0100
        /*00a6*/ 	.byte	0x08
	.zero		1


	//   ....[3]....
        /*00a8*/ 	.word	0x00000280
        /*00ac*/ 	.word	0x000000ff
        /*00b0*/ 	.word	0x00000078
        /*00b4*/ 	.short	0x0100
        /*00b6*/ 	.byte	0x08
	.zero		1


	//   ....[4]....
        /*00b8*/ 	.word	0x00000290
        /*00bc*/ 	.word	0x000000ff
        /*00c0*/ 	.word	0x00000010
        /*00c4*/ 	.short	0x0100
        /*00c6*/ 	.byte	0x08
	.zero		1


	//   ....[5]....
        /*00c8*/ 	.word	0x000002a0
        /*00cc*/ 	.word	0x000000ff
        /*00d0*/ 	.word	0x00000080
        /*00d4*/ 	.short	0x0100
        /*00d6*/ 	.byte	0x08
	.zero		1


	//   ....[6]....
        /*00d8*/ 	.word	0x000002b0
        /*00dc*/ 	.word	0x000000ff
        /*00e0*/ 	.word	0x00000018
        /*00e4*/ 	.short	0x0100
        /*00e6*/ 	.byte	0x08
	.zero		1


	//   ....[7]....
        /*00e8*/ 	.word	0x000002c0
        /*00ec*/ 	.word	0x000000ff
        /*00f0*/ 	.word	0x00000088
        /*00f4*/ 	.short	0x0100
        /*00f6*/ 	.byte	0x08
	.zero		1


	//   ....[8]....
        /*00f8*/ 	.word	0x000002d0
        /*00fc*/ 	.word	0x000000ff
        /*0100*/ 	.word	0x00000020
        /*0104*/ 	.short	0x0100
        /*0106*/ 	.byte	0x08
	.zero		1


	//   ....[9]....
        /*0108*/ 	.word	0x000002e0
        /*010c*/ 	.word	0x000000ff
        /*0110*/ 	.word	0x00000090
        /*0114*/ 	.short	0x0100
        /*0116*/ 	.byte	0x08
	.zero		1


	//   ....[10]....
        /*0118*/ 	.word	0x000002f0
        /*011c*/ 	.word	0x000000ff
        /*0120*/ 	.word	0x00000028
        /*0124*/ 	.short	0x0100
        /*0126*/ 	.byte	0x08
	.zero		1


	//   ....[11]....
        /*0128*/ 	.word	0x00000300
        /*012c*/ 	.word	0x000000ff
        /*0130*/ 	.word	0x00000098
        /*0134*/ 	.short	0x0100
        /*0136*/ 	.byte	0x08
	.zero		1


	//   ....[12]....
        /*0138*/ 	.word	0x00000310
        /*013c*/ 	.word	0x000000ff
        /*0140*/ 	.word	0x00000030
        /*0144*/ 	.short	0x0100
        /*0146*/ 	.byte	0x08
	.zero		1


	//   ....[13]....
        /*0148*/ 	.word	0x00000320
        /*014c*/ 	.word	0x000000ff
        /*0150*/ 	.word	0x000000a0
        /*0154*/ 	.short	0x0100
        /*0156*/ 	.byte	0x08
	.zero		1


	//   ....[14]....
        /*0158*/ 	.word	0x00000330
        /*015c*/ 	.word	0x000000ff
        /*0160*/ 	.word	0x00000038
        /*0164*/ 	.short	0x0100
        /*0166*/ 	.byte	0x08
	.zero		1


	//   ....[15]....
        /*0168*/ 	.word	0x00000340
        /*016c*/ 	.word	0x000000ff
        /*0170*/ 	.word	0x000000a8
        /*0174*/ 	.short	0x0100
        /*0176*/ 	.byte	0x08
	.zero		1


	//   ....[16]....
        /*0178*/ 	.word	0x00000350
        /*017c*/ 	.word	0x000000ff
        /*0180*/ 	.word	0x00000040
        /*0184*/ 	.short	0x0100
        /*0186*/ 	.byte	0x08
	.zero		1


	//   ....[17]....
        /*0188*/ 	.word	0x00000360
        /*018c*/ 	.word	0x000000ff
        /*0190*/ 	.word	0x000000b0
        /*0194*/ 	.short	0x0100
        /*0196*/ 	.byte	0x08
	.zero		1


	//   ....[18]....
        /*0198*/ 	.word	0x00000370
        /*019c*/ 	.word	0x000000ff
        /*01a0*/ 	.word	0x00000048
        /*01a4*/ 	.short	0x0100
        /*01a6*/ 	.byte	0x08
	.zero		1


	//   ....[19]....
        /*01a8*/ 	.word	0x00000380
        /*01ac*/ 	.word	0x000000ff
        /*01b0*/ 	.word	0x000000b8
        /*01b4*/ 	.short	0x0100
        /*01b6*/ 	.byte	0x08
	.zero		1


	//   ....[20]....
        /*01b8*/ 	.word	0x00000390
        /*01bc*/ 	.word	0x000000ff
        /*01c0*/ 	.word	0x00000050
        /*01c4*/ 	.short	0x0100
        /*01c6*/ 	.byte	0x08
	.zero		1


	//   ....[21]....
        /*01c8*/ 	.word	0x000003a0
        /*01cc*/ 	.word	0x000000ff
        /*01d0*/ 	.word	0x000000c0
        /*01d4*/ 	.short	0x0100
        /*01d6*/ 	.byte	0x08
	.zero		1


	//   ....[22]....
        /*01d8*/ 	.word	0x000003b0
        /*01dc*/ 	.word	0x000000ff
        /*01e0*/ 	.word	0x00000058
        /*01e4*/ 	.short	0x0100
        /*01e6*/ 	.byte	0x08
	.zero		1


	//   ....[23]....
        /*01e8*/ 	.word	0x000003c0
        /*01ec*/ 	.word	0x000000ff
        /*01f0*/ 	.word	0x000000c8
        /*01f4*/ 	.short	0x0100
        /*01f6*/ 	.byte	0x08
	.zero		1


	//   ....[24]....
        /*01f8*/ 	.word	0x000003d0
        /*01fc*/ 	.word	0x000000ff
        /*0200*/ 	.word	0x00000060
        /*0204*/ 	.short	0x0100
        /*0206*/ 	.byte	0x08
	.zero		1


	//   ....[25]....
        /*0208*/ 	.word	0x000003e0
        /*020c*/ 	.word	0x000000ff
        /*0210*/ 	.word	0x000000d0
        /*0214*/ 	.short	0x0100
        /*0216*/ 	.byte	0x08
	.zero		1


	//   ....[26]....
        /*0218*/ 	.word	0x000003f0
        /*021c*/ 	.word	0x000000ff
        /*0220*/ 	.word	0x00000068
        /*0224*/ 	.short	0x0100
        /*0226*/ 	.byte	0x08
	.zero		1


	//   ....[27]....
        /*0228*/ 	.word	0x00000400
        /*022c*/ 	.word	0x000000ff
        /*0230*/ 	.word	0x000000d8
        /*0234*/ 	.short	0x0100
        /*0236*/ 	.byte	0x08
	.zero		1


	//   ....[28]....
        /*0238*/ 	.word	0x00000840
        /*023c*/ 	.word	0x000000ff
        /*0240*/ 	.word	0x000000f0
        /*0244*/ 	.short	0x0100
        /*0246*/ 	.byte	0x06
	.zero		1


	//   ....[29]....
        /*0248*/ 	.word	0x00000890
        /*024c*/ 	.word	0x000000ff
        /*0250*/ 	.word	0x000000f8
        /*0254*/ 	.short	0x0100
        /*0256*/ 	.byte	0x06
	.zero		1


	//   ....[30]....
        /*0258*/ 	.word	0x00001880
        /*025c*/ 	.word	0x000000ff
        /*0260*/ 	.word	0x00000000
        /*0264*/ 	.short	0x010a
        /*0266*/ 	.byte	0x06
	.zero		1


	//   ....[31]....
        /*0268*/ 	.word	0x000018c0
        /*026c*/ 	.word	0x000000ff
        /*0270*/ 	.word	0x00000000
        /*0274*/ 	.short	0x010a
        /*0276*/ 	.byte	0x06
	.zero		1


	//   ....[32]....
        /*0278*/ 	.word	0x000021e0
        /*027c*/ 	.word	0x000000ff
        /*0280*/ 	.word	0x00000000
        /*0284*/ 	.short	0x010a
        /*0286*/ 	.byte	0x0c
	.zero		1


	//   ....[33]....
        /*0288*/ 	.word	0x00002220
        /*028c*/ 	.word	0x000000ff
        /*0290*/ 	.word	0x00000000
        /*0294*/ 	.short	0x010a
        /*0296*/ 	.byte	0x0c
	.zero		1


	//   ....[34]....
        /*0298*/ 	.word	0x00002850
        /*029c*/ 	.word	0x0000008e
        /*02a0*/ 	.word	0x00000000
        /*02a4*/ 	.short	0x0101
        /*02a6*/ 	.byte	0x3f
	.zero		1


	//   ....[35]....
        /*02a8*/ 	.word	0x00002ee0
        /*02ac*/ 	.word	0x0000000b
        /*02b0*/ 	.word	0x00000000
        /*02b4*/ 	.short	0x0101
        /*02b6*/ 	.byte	0x3f
	.zero		1


	//   ....[36]....
        /*02b8*/ 	.word	0x000087e0
        /*02bc*/ 	.word	0x00000014
        /*02c0*/ 	.word	0x00000070
        /*02c4*/ 	.short	0x010a
        /*02c6*/ 	.byte	0x3f
	.zero		1


	//   ....[37]....
        /*02c8*/ 	.word	0x00008b80
        /*02cc*/ 	.word	0x00000008
        /*02d0*/ 	.word	0x000000f8
        /*02d4*/ 	.short	0x0101
        /*02d6*/ 	.byte	0x3f
	.zero		1


	//   ....[38]....
        /*02d8*/ 	.word	0x00009280
        /*02dc*/ 	.word	0x00000006
        /*02e0*/ 	.word	0x00000000
        /*02e4*/ 	.short	0x010a
        /*02e6*/ 	.byte	0x3f
	.zero		1


	//   ....[39]....
        /*02e8*/ 	.word	0x00009300
        /*02ec*/ 	.word	0x00000007
        /*02f0*/ 	.word	0x00000000
        /*02f4*/ 	.short	0x010a
        /*02f6*/ 	.byte	0x3f
	.zero		1


	//   ....[40]....
        /*02f8*/ 	.word	0x00009390
        /*02fc*/ 	.word	0x00000006
        /*0300*/ 	.word	0x00000000
        /*0304*/ 	.short	0x010a
        /*0306*/ 	.byte	0x3f
	.zero		1


	//   ....[41]....
        /*0308*/ 	.word	0x00009420
        /*030c*/ 	.word	0x00000009
        /*0310*/ 	.word	0x00000000
        /*0314*/ 	.short	0x010a
        /*0316*/ 	.byte	0x3f
	.zero		1


	//   ....[42]....
        /*0318*/ 	.word	0x000094b0
        /*031c*/ 	.word	0x00000006
        /*0320*/ 	.word	0x00000000
        /*0324*/ 	.short	0x010a
        /*0326*/ 	.byte	0x3f
	.zero		1


	//   ....[43]....
        /*0328*/ 	.word	0x00009540
        /*032c*/ 	.word	0x00000009
        /*0330*/ 	.word	0x00000000
        /*0334*/ 	.short	0x010a
        /*0336*/ 	.byte	0x3f
	.zero		1


	//   ....[44]....
        /*0338*/ 	.word	0x000095d0
        /*033c*/ 	.word	0x00000006
        /*0340*/ 	.word	0x00000000
        /*0344*/ 	.short	0x010a
        /*0346*/ 	.byte	0x3f
	.zero		1


	//   ....[45]....
        /*0348*/ 	.word	0x00009660
        /*034c*/ 	.word	0x00000009
        /*0350*/ 	.word	0x00000000
        /*0354*/ 	.short	0x010a
        /*0356*/ 	.byte	0x3f
	.zero		1


	//   ....[46]....
        /*0358*/ 	.word	0x000096f0
        /*035c*/ 	.word	0x00000006
        /*0360*/ 	.word	0x00000000
        /*0364*/ 	.short	0x010a
        /*0366*/ 	.byte	0x3f
	.zero		1


	//   ....[47]....
        /*0368*/ 	.word	0x00009780
        /*036c*/ 	.word	0x00000009
        /*0370*/ 	.word	0x00000000
        /*0374*/ 	.short	0x010a
        /*0376*/ 	.byte	0x3f
	.zero		1


	//   ....[48]....
        /*0378*/ 	.word	0x00009810
        /*037c*/ 	.word	0x00000006
        /*0380*/ 	.word	0x00000000
        /*0384*/ 	.short	0x010a
        /*0386*/ 	.byte	0x3f
	.zero		1


	//   ....[49]....
        /*0388*/ 	.word	0x000098a0
        /*038c*/ 	.word	0x00000009
        /*0390*/ 	.word	0x00000000
        /*0394*/ 	.short	0x010a
        /*0396*/ 	.byte	0x3f
	.zero		1


	//   ....[50]....
        /*0398*/ 	.word	0x00009930
        /*039c*/ 	.word	0x00000006
        /*03a0*/ 	.word	0x00000000
        /*03a4*/ 	.short	0x010a
        /*03a6*/ 	.byte	0x3f
	.zero		1


	//   ....[51]....
        /*03a8*/ 	.word	0x000099c0
        /*03ac*/ 	.word	0x00000003
        /*03b0*/ 	.word	0x00000000
        /*03b4*/ 	.short	0x010a
        /*03b6*/ 	.byte	0x3f
	.zero		1


	//   ....[52]....
        /*03b8*/ 	.word	0x00009a30
        /*03bc*/ 	.word	0x0000000c
        /*03c0*/ 	.word	0x00000000
        /*03c4*/ 	.short	0x010a
        /*03c6*/ 	.byte	0x3f
	.zero		1


	//   ....[53]....
        /*03c8*/ 	.word	0x00009a90
        /*03cc*/ 	.word	0x0000008e
        /*03d0*/ 	.word	0x00000000
        /*03d4*/ 	.short	0x010a
        /*03d6*/ 	.byte	0x3f
	.zero		1


	//   ....[54]....
        /*03d8*/ 	.word	0x00009b60
        /*03dc*/ 	.word	0x00000014
        /*03e0*/ 	.word	0x00000070
        /*03e4*/ 	.short	0x010a
        /*03e6*/ 	.byte	0x3f
	.zero		1


	//   ....[55]....
        /*03e8*/ 	.word	0x00009c30
        /*03ec*/ 	.word	0x00000006
        /*03f0*/ 	.word	0x00000000
        /*03f4*/ 	.short	0x010a
        /*03f6*/ 	.byte	0x3f
	.zero		1


	//   ....[56]....
        /*03f8*/ 	.word	0x00009c80
        /*03fc*/ 	.word	0x00000007
        /*0400*/ 	.word	0x00000000
        /*0404*/ 	.short	0x010a
        /*0406*/ 	.byte	0x3f
	.zero		1


	//   ....[57]....
        /*0408*/ 	.word	0x00009cd0
        /*040c*/ 	.word	0x00000006
        /*0410*/ 	.word	0x00000000
        /*0414*/ 	.short	0x010a
        /*0416*/ 	.byte	0x3f
	.zero		1


	//   ....[58]....
        /*0418*/ 	.word	0x00009d20
        /*041c*/ 	.word	0x00000009
        /*0420*/ 	.word	0x00000000
        /*0424*/ 	.short	0x010a
        /*0426*/ 	.byte	0x3f
	.zero		1


	//   ....[59]....
        /*0428*/ 	.word	0x00009d70
        /*042c*/ 	.word	0x00000006
        /*0430*/ 	.word	0x00000000
        /*0434*/ 	.short	0x010a
        /*0436*/ 	.byte	0x3f
	.zero		1


	//   ....[60]....
        /*0438*/ 	.word	0x00009dc0
        /*043c*/ 	.word	0x00000009
        /*0440*/ 	.word	0x00000000
        /*0444*/ 	.short	0x010a
        /*0446*/ 	.byte	0x3f
	.zero		1


	//   ....[61]....
        /*0448*/ 	.word	0x00009e10
        /*044c*/ 	.word	0x00000006
        /*0450*/ 	.word	0x00000000
        /*0454*/ 	.short	0x010a
        /*0456*/ 	.byte	0x3f
	.zero		1


	//   ....[62]....
        /*0458*/ 	.word	0x00009e60
        /*045c*/ 	.word	0x00000009
        /*0460*/ 	.word	0x00000000
        /*0464*/ 	.short	0x010a
        /*0466*/ 	.byte	0x3f
	.zero		1


	//   ....[63]....
        /*0468*/ 	.word	0x00009eb0
        /*046c*/ 	.word	0x00000006
        /*0470*/ 	.word	0x00000000
        /*0474*/ 	.short	0x010a
        /*0476*/ 	.byte	0x3f
	.zero		1


	//   ....[64]....
        /*0478*/ 	.word	0x00009f00
        /*047c*/ 	.word	0x00000009
        /*0480*/ 	.word	0x00000000
        /*0484*/ 	.short	0x010a
        /*0486*/ 	.byte	0x3f
	.zero		1


	//   ....[65]....
        /*0488*/ 	.word	0x00009f50
        /*048c*/ 	.word	0x00000006
        /*0490*/ 	.word	0x00000000
        /*0494*/ 	.short	0x010a
        /*0496*/ 	.byte	0x3f
	.zero		1


	//   ....[66]....
        /*0498*/ 	.word	0x00009fa0
        /*049c*/ 	.word	0x00000009
        /*04a0*/ 	.word	0x00000000
        /*04a4*/ 	.short	0x010a
        /*04a6*/ 	.byte	0x3f
	.zero		1


	//   ....[67]....
        /*04a8*/ 	.word	0x00009ff0
        /*04ac*/ 	.word	0x00000006
        /*04b0*/ 	.word	0x00000000
        /*04b4*/ 	.short	0x010a
        /*04b6*/ 	.byte	0x3f
	.zero		1


	//----- nvinfo : EIATTR_NUM_MBARRIERS
	.align		4
.L_28:
        /*04b8*/ 	.byte	0x03, 0x38
        /*04ba*/ 	.short	0x001e


	//----- nvinfo : EIATTR_EXIT_INSTR_OFFSETS
	.align		4
        /*04bc*/ 	.byte	0x04, 0x1c
        /*04be*/ 	.short	(.L_30 - .L_29)


	//   ....[0]....
.L_29:
        /*04c0*/ 	.word	0x00000a40


	//   ....[1]....
        /*04c4*/ 	.word	0x00001230


	//   ....[2]....
        /*04c8*/ 	.word	0x00007f00


	//   ....[3]....
        /*04cc*/ 	.word	0x00008460


	//   ....[4]....
        /*04d0*/ 	.word	0x00009a10


	//----- nvinfo : EIATTR_MAX_THREADS
	.align		4
.L_30:
        /*04d4*/ 	.byte	0x04, 0x05
        /*04d6*/ 	.short	(.L_32 - .L_31)
.L_31:
        /*04d8*/ 	.word	0x00000180
        /*04dc*/ 	.word	0x00000001
        /*04e0*/ 	.word	0x00000001


	//----- nvinfo : EIATTR_CRS_STACK_SIZE
	.align		4
.L_32:
        /*04e4*/ 	.byte	0x04, 0x1e
        /*04e6*/ 	.short	(.L_34 - .L_33)
.L_33:
        /*04e8*/ 	.word	0x00000000


	//----- nvinfo : EIATTR_CBANK_PARAM_SIZE
	.align		4
.L_34:
        /*04ec*/ 	.byte	0x03, 0x19
        /*04ee*/ 	.short	0x0470


	//----- nvinfo : EIATTR_PARAM_CBANK
	.align		4
        /*04f0*/ 	.byte	0x04, 0x0a
        /*04f2*/ 	.short	(.L_36 - .L_35)
	.align		4
.L_35:
        /*04f4*/ 	.word	index@(.nv.constant0._ZN7cutlass13device_kernelINS_4gemm6kernel13GemmUniversalIN4cute5tupleIJiiiiEEENS1_10collective13CollectiveMmaINS1_37MainloopSm90TmaGmmaWarpSpecializedFP8ILi14ENS5_IJNS4_1CILi1EEENSA_ILi4EEESB_EEENS1_35KernelTmaWarpSpecializedCooperativeEEENS5_IJNSA_ILi128EEESG_NSA_ILi64EEEEEENS_12float_e4m3_tENS5_IJlSB_lEEESJ_SK_NS4_8TiledMMAINS4_8MMA_AtomIJNS4_4SM904GMMA31MMA_64x128x32_F32E4M3E4M3_SS_TNILNSO_7ScaleInE1ELSQ_1EEEEEENS4_6LayoutINS5_IJNSA_ILi2EEESB_SB_EEENS5_IJSB_NSA_ILi0EEESW_EEEEENS5_IJNS4_10UnderscoreESZ_SZ_EEEEENS4_23SM90_TMA_LOAD_MULTICASTENS4_14ComposedLayoutINS4_7SwizzleILi2ELi4ELi3EEENS4_18smem_ptr_flag_bitsILi8EEENST_INS5_IJNSA_ILi8EEESH_EEENS5_IJSH_SB_EEEEEEEvNS4_8identityENS4_13SM90_TMA_LOADES1C_vS1D_EENS_8epilogue10collective6detail29Sm90TmaWarpSpecializedAdapterINS1H_15DefaultEpilogueISJ_SK_SK_NS1G_6thread17LinearCombinationISJ_Li1EffLNS1L_9ScaleType4KindE0ELNS_15FloatRoundStyleE2ESJ_EENS1_15EpilogueDefaultEEEEEvvEEEEvNT_6ParamsE)
        /*04f8*/ 	.short	0x0210
        /*04fa*/ 	.short	0x0470


	//----- nvinfo : EIATTR_SW_WAR
	.align		4
.L_36:
        /*04fc*/ 	.byte	0x04, 0x36
        /*04fe*/ 	.short	(.L_38 - .L_37)
.L_37:
        /*0500*/ 	.word	0x00000008
.L_38:


//--------------------- .nv.callgraph             --------------------------
	.section	.nv.callgraph,"",@"SHT_CUDA_CALLGRAPH"
	.align	4
	.sectionentsize	8
	.align		4
        /*0000*/ 	.word	0x00000000
	.align		4
        /*0004*/ 	.word	0xffffffff
	.align		4
        /*0008*/ 	.word	0x00000000
	.align		4
        /*000c*/ 	.word	0xfffffffe
	.align		4
        /*0010*/ 	.word	0x00000000
	.align		4
        /*0014*/ 	.word	0xfffffffd
	.align		4
        /*0018*/ 	.word	0x00000000
	.align		4
        /*001c*/ 	.word	0xfffffffc


//--------------------- .nv.constant4             --------------------------
	.section	.nv.constant4,"a",@progbits
	.align	8
	.align		8
.nv.constant4:
        /*0000*/ 	.dword	_ZN40_INTERNAL_cc66e3f9_4_k_cu_5d1ba6b4_329724cuda3std3__45__cpo5beginE
	.align		8
        /*0008*/ 	.dword	_ZN40_INTERNAL_cc66e3f9_4_k_cu_5d1ba6b4_329724cuda3std3__45__cpo3endE
	.align		8
        /*0010*/ 	.dword	_ZN40_INTERNAL_cc66e3f9_4_k_cu_5d1ba6b4_329724cuda3std3__45__cpo6cbeginE
	.align		8
        /*0018*/ 	.dword	_ZN40_INTERNAL_cc66e3f9_4_k_cu_5d1ba6b4_329724cuda3std3__45__cpo4cendE
	.align		8
        /*0020*/ 	.dword	_ZN40_INTERNAL_cc66e3f9_4_k_cu_5d1ba6b4_329724cuda3std3__442_GLOBAL__N__cc66e3f9_4_k_cu_5d1ba6b4_329726ignoreE
	.align		8
        /*0028*/ 	.dword	_ZN40_INTERNAL_cc66e3f9_4_k_cu_5d1ba6b4_329724cuda3std3__419piecewise_constructE
	.align		8
        /*0030*/ 	.dword	_ZN40_INTERNAL_cc66e3f9_4_k_cu_5d1ba6b4_329724cuda3std3__48in_placeE
	.align		8
        /*0038*/ 	.dword	_ZN40_INTERNAL_cc66e3f9_4_k_cu_5d1ba6b4_329724cuda3std6ranges3__45__cpo4swapE
	.align		8
        /*0040*/ 	.dword	_ZN40_INTERNAL_cc66e3f9_4_k_cu_5d1ba6b4_329724cuda3std6ranges3__45__cpo9iter_moveE
	.align		8
        /*0048*/ 	.dword	_ZN40_INTERNAL_cc66e3f9_4_k_cu_5d1ba6b4_329724cute7productE
	.align		8
        /*0050*/ 	.dword	_ZN40_INTERNAL_cc66e3f9_4_k_cu_5d1ba6b4_329724cute1_E


//--------------------- .text._ZN7cutlass13device_kernelINS_4gemm6kernel13GemmUniversalIN4cute5tupleIJiiiiEEENS1_10collective13CollectiveMmaINS1_37MainloopSm90TmaGmmaWarpSpecializedFP8ILi14ENS5_IJNS4_1CILi1EEENSA_ILi4EEESB_EEENS1_35KernelTmaWarpSpecializedCooperativeEEENS5_IJNSA_ILi128EEESG_NSA_ILi64EEEEEENS_12float_e4m3_tENS5_IJlSB_lEEESJ_SK_NS4_8TiledMMAINS4_8MMA_AtomIJNS4_4SM904GMMA31MMA_64x128x32_F32E4M3E4M3_SS_TNILNSO_7ScaleInE1ELSQ_1EEEEEENS4_6LayoutINS5_IJNSA_ILi2EEESB_SB_EEENS5_IJSB_NSA_ILi0EEESW_EEEEENS5_IJNS4_10UnderscoreESZ_SZ_EEEEENS4_23SM90_TMA_LOAD_MULTICASTENS4_14ComposedLayoutINS4_7SwizzleILi2ELi4ELi3EEENS4_18smem_ptr_flag_bitsILi8EEENST_INS5_IJNSA_ILi8EEESH_EEENS5_IJSH_SB_EEEEEEEvNS4_8identityENS4_13SM90_TMA_LOADES1C_vS1D_EENS_8epilogue10collective6detail29Sm90TmaWarpSpecializedAdapterINS1H_15DefaultEpilogueISJ_SK_SK_NS1G_6thread17LinearCombinationISJ_Li1EffLNS1L_9ScaleType4KindE0ELNS_15FloatRoundStyleE2ESJ_EENS1_15EpilogueDefaultEEEEEvvEEEEvNT_6ParamsE --------------------------
	.section	.text._ZN7cutlass13device_kernelINS_4gemm6kernel13GemmUniversalIN4cute5tupleIJiiiiEEENS1_10collective13CollectiveMmaINS1_37MainloopSm90TmaGmmaWarpSpecializedFP8ILi14ENS5_IJNS4_1CILi1EEENSA_ILi4EEESB_EEENS1_35KernelTmaWarpSpecializedCooperativeEEENS5_IJNSA_ILi128EEESG_NSA_ILi64EEEEEENS_12float_e4m3_tENS5_IJlSB_lEEESJ_SK_NS4_8TiledMMAINS4_8MMA_AtomIJNS4_4SM904GMMA31MMA_64x128x32_F32E4M3E4M3_SS_TNILNSO_7ScaleInE1ELSQ_1EEEEEENS4_6LayoutINS5_IJNSA_ILi2EEESB_SB_EEENS5_IJSB_NSA_ILi0EEESW_EEEEENS5_IJNS4_10UnderscoreESZ_SZ_EEEEENS4_23SM90_TMA_LOAD_MULTICASTENS4_14ComposedLayoutINS4_7SwizzleILi2ELi4ELi3EEENS4_18smem_ptr_flag_bitsILi8EEENST_INS5_IJNSA_ILi8EEESH_EEENS5_IJSH_SB_EEEEEEEvNS4_8identityENS4_13SM90_TMA_LOADES1C_vS1D_EENS_8epilogue10collective6detail29Sm90TmaWarpSpecializedAdapterINS1H_15DefaultEpilogueISJ_SK_SK_NS1G_6thread17LinearCombinationISJ_Li1EffLNS1L_9ScaleType4KindE0ELNS_15FloatRoundStyleE2ESJ_EENS1_15EpilogueDefaultEEEEEvvEEEEvNT_6ParamsE,"ax",@progbits
	.align	128
.text._ZN7cutlass13device_kernelINS_4gemm6kernel13GemmUniversalIN4cute5tupleIJiiiiEEENS1_10collective13CollectiveMmaINS1_37MainloopSm90TmaGmmaWarpSpecializedFP8ILi14ENS5_IJNS4_1CILi1EEENSA_ILi4EEESB_EEENS1_35KernelTmaWarpSpecializedCooperativeEEENS5_IJNSA_ILi128EEESG_NSA_ILi64EEEEEENS_12float_e4m3_tENS5_IJlSB_lEEESJ_SK_NS4_8TiledMMAINS4_8MMA_AtomIJNS4_4SM904GMMA31MMA_64x128x32_F32E4M3E4M3_SS_TNILNSO_7ScaleInE1ELSQ_1EEEEEENS4_6LayoutINS5_IJNSA_ILi2EEESB_SB_EEENS5_IJSB_NSA_ILi0EEESW_EEEEENS5_IJNS4_10UnderscoreESZ_SZ_EEEEENS4_23SM90_TMA_LOAD_MULTICASTENS4_14ComposedLayoutINS4_7SwizzleILi2ELi4ELi3EEENS4_18smem_ptr_flag_bitsILi8EEENST_INS5_IJNSA_ILi8EEESH_EEENS5_IJSH_SB_EEEEEEEvNS4_8identityENS4_13SM90_TMA_LOADES1C_vS1D_EENS_8epilogue10collective6detail29Sm90TmaWarpSpecializedAdapterINS1H_15DefaultEpilogueISJ_SK_SK_NS1G_6thread17LinearCombinationISJ_Li1EffLNS1L_9ScaleType4KindE0ELNS_15FloatRoundStyleE2ESJ_EENS1_15EpilogueDefaultEEEEEvvEEEEvNT_6ParamsE:
        .type           _ZN7cutlass13device_kernelINS_4gemm6kernel13GemmUniversalIN4cute5tupleIJiiiiEEENS1_10collective13CollectiveMmaINS1_37MainloopSm90TmaGmmaWarpSpecializedFP8ILi14ENS5_IJNS4_1CILi1EEENSA_ILi4EEESB_EEENS1_35KernelTmaWarpSpecializedCooperativeEEENS5_IJNSA_ILi128EEESG_NSA_ILi64EEEEEENS_12float_e4m3_tENS5_IJlSB_lEEESJ_SK_NS4_8TiledMMAINS4_8MMA_AtomIJNS4_4SM904GMMA31MMA_64x128x32_F32E4M3E4M3_SS_TNILNSO_7ScaleInE1ELSQ_1EEEEEENS4_6LayoutINS5_IJNSA_ILi2EEESB_SB_EEENS5_IJSB_NSA_ILi0EEESW_EEEEENS5_IJNS4_10UnderscoreESZ_SZ_EEEEENS4_23SM90_TMA_LOAD_MULTICASTENS4_14ComposedLayoutINS4_7SwizzleILi2ELi4ELi3EEENS4_18smem_ptr_flag_bitsILi8EEENST_INS5_IJNSA_ILi8EEESH_EEENS5_IJSH_SB_EEEEEEEvNS4_8identityENS4_13SM90_TMA_LOADES1C_vS1D_EENS_8epilogue10collective6detail29Sm90TmaWarpSpecializedAdapterINS1H_15DefaultEpilogueISJ_SK_SK_NS1G_6thread17LinearCombinationISJ_Li1EffLNS1L_9ScaleType4KindE0ELNS_15FloatRoundStyleE2ESJ_EENS1_15EpilogueDefaultEEEEEvvEEEEvNT_6ParamsE,@function
        .size           _ZN7cutlass13device_kernelINS_4gemm6kernel13GemmUniversalIN4cute5tupleIJiiiiEEENS1_10collective13CollectiveMmaINS1_37MainloopSm90TmaGmmaWarpSpecializedFP8ILi14ENS5_IJNS4_1CILi1EEENSA_ILi4EEESB_EEENS1_35KernelTmaWarpSpecializedCooperativeEEENS5_IJNSA_ILi128EEESG_NSA_ILi64EEEEEENS_12float_e4m3_tENS5_IJlSB_lEEESJ_SK_NS4_8TiledMMAINS4_8MMA_AtomIJNS4_4SM904GMMA31MMA_64x128x32_F32E4M3E4M3_SS_TNILNSO_7ScaleInE1ELSQ_1EEEEEENS4_6LayoutINS5_IJNSA_ILi2EEESB_SB_EEENS5_IJSB_NSA_ILi0EEESW_EEEEENS5_IJNS4_10UnderscoreESZ_SZ_EEEEENS4_23SM90_TMA_LOAD_MULTICASTENS4_14ComposedLayoutINS4_7SwizzleILi2ELi4ELi3EEENS4_18smem_ptr_flag_bitsILi8EEENST_INS5_IJNSA_ILi8EEESH_EEENS5_IJSH_SB_EEEEEEEvNS4_8identityENS4_13SM90_TMA_LOADES1C_vS1D_EENS_8epilogue10collective6detail29Sm90TmaWarpSpecializedAdapterINS1H_15DefaultEpilogueISJ_SK_SK_NS1G_6thread17LinearCombinationISJ_Li1EffLNS1L_9ScaleType4KindE0ELNS_15FloatRoundStyleE2ESJ_EENS1_15EpilogueDefaultEEEEEvvEEEEvNT_6ParamsE,(.L_x_227 - _ZN7cutlass13device_kernelINS_4gemm6kernel13GemmUniversalIN4cute5tupleIJiiiiEEENS1_10collective13CollectiveMmaINS1_37MainloopSm90TmaGmmaWarpSpecializedFP8ILi14ENS5_IJNS4_1CILi1EEENSA_ILi4EEESB_EEENS1_35KernelTmaWarpSpecializedCooperativeEEENS5_IJNSA_ILi128EEESG_NSA_ILi64EEEEEENS_12float_e4m3_tENS5_IJlSB_lEEESJ_SK_NS4_8TiledMMAINS4_8MMA_AtomIJNS4_4SM904GMMA31MMA_64x128x32_F32E4M3E4M3_SS_TNILNSO_7ScaleInE1ELSQ_1EEEEEENS4_6LayoutINS5_IJNSA_ILi2EEESB_SB_EEENS5_IJSB_NSA_ILi0EEESW_EEEEENS5_IJNS4_10UnderscoreESZ_SZ_EEEEENS4_23SM90_TMA_LOAD_MULTICASTENS4_14ComposedLayoutINS4_7SwizzleILi2ELi4ELi3EEENS4_18smem_ptr_flag_bitsILi8EEENST_INS5_IJNSA_ILi8EEESH_EEENS5_IJSH_SB_EEEEEEEvNS4_8identityENS4_13SM90_TMA_LOADES1C_vS1D_EENS_8epilogue10collective6detail29Sm90TmaWarpSpecializedAdapterINS1H_15DefaultEpilogueISJ_SK_SK_NS1G_6thread17LinearCombinationISJ_Li1EffLNS1L_9ScaleType4KindE0ELNS_15FloatRoundStyleE2ESJ_EENS1_15EpilogueDefaultEEEEEvvEEEEvNT_6ParamsE)
        .other          _ZN7cutlass13device_kernelINS_4gemm6kernel13GemmUniversalIN4cute5tupleIJiiiiEEENS1_10collective13CollectiveMmaINS1_37MainloopSm90TmaGmmaWarpSpecializedFP8ILi14ENS5_IJNS4_1CILi1EEENSA_ILi4EEESB_EEENS1_35KernelTmaWarpSpecializedCooperativeEEENS5_IJNSA_ILi128EEESG_NSA_ILi64EEEEEENS_12float_e4m3_tENS5_IJlSB_lEEESJ_SK_NS4_8TiledMMAINS4_8MMA_AtomIJNS4_4SM904GMMA31MMA_64x128x32_F32E4M3E4M3_SS_TNILNSO_7ScaleInE1ELSQ_1EEEEEENS4_6LayoutINS5_IJNSA_ILi2EEESB_SB_EEENS5_IJSB_NSA_ILi0EEESW_EEEEENS5_IJNS4_10UnderscoreESZ_SZ_EEEEENS4_23SM90_TMA_LOAD_MULTICASTENS4_14ComposedLayoutINS4_7SwizzleILi2ELi4ELi3EEENS4_18smem_ptr_flag_bitsILi8EEENST_INS5_IJNSA_ILi8EEESH_EEENS5_IJSH_SB_EEEEEEEvNS4_8identityENS4_13SM90_TMA_LOADES1C_vS1D_EENS_8epilogue10collective6detail29Sm90TmaWarpSpecializedAdapterINS1H_15DefaultEpilogueISJ_SK_SK_NS1G_6thread17LinearCombinationISJ_Li1EffLNS1L_9ScaleType4KindE0ELNS_15FloatRoundStyleE2ESJ_EENS1_15EpilogueDefaultEEEEEvvEEEEvNT_6ParamsE,@"STO_CUDA_ENTRY STV_DEFAULT"
_ZN7cutlass13device_kernelINS_4gemm6kernel13GemmUniversalIN4cute5tupleIJiiiiEEENS1_10collective13CollectiveMmaINS1_37MainloopSm90TmaGmmaWarpSpecializedFP8ILi14ENS5_IJNS4_1CILi1EEENSA_ILi4EEESB_EEENS1_35KernelTmaWarpSpecializedCooperativeEEENS5_IJNSA_ILi128EEESG_NSA_ILi64EEEEEENS_12float_e4m3_tENS5_IJlSB_lEEESJ_SK_NS4_8TiledMMAINS4_8MMA_AtomIJNS4_4SM904GMMA31MMA_64x128x32_F32E4M3E4M3_SS_TNILNSO_7ScaleInE1ELSQ_1EEEEEENS4_6LayoutINS5_IJNSA_ILi2EEESB_SB_EEENS5_IJSB_NSA_ILi0EEESW_EEEEENS5_IJNS4_10UnderscoreESZ_SZ_EEEEENS4_23SM90_TMA_LOAD_MULTICASTENS4_14ComposedLayoutINS4_7SwizzleILi2ELi4ELi3EEENS4_18smem_ptr_flag_bitsILi8EEENST_INS5_IJNSA_ILi8EEESH_EEENS5_IJSH_SB_EEEEEEEvNS4_8identityENS4_13SM90_TMA_LOADES1C_vS1D_EENS_8epilogue10collective6detail29Sm90TmaWarpSpecializedAdapterINS1H_15DefaultEpilogueISJ_SK_SK_NS1G_6thread17LinearCombinationISJ_Li1EffLNS1L_9ScaleType4KindE0ELNS_15FloatRoundStyleE2ESJ_EENS1_15EpilogueDefaultEEEEEvvEEEEvNT_6ParamsE:
[----:B------:R-:W-:Y:S01]  /*0000*/  LDC R1, c[0x0][0x28] ;  /* 0x00000a00ff017b82 */ /* 0x000fe20000000800 */
[----:B------:R-:W0:Y:S01]  /*0010*/  S2R R0, SR_TID.X ;  /* 0x0000000000007919 */ /* 0x000e220000002100 */
[----:B------:R-:W-:Y:S01]  /*0020*/  ELECT P0, URZ, PT ;  /* 0x00000000003f782f */ /* 0x000fe20003800000 */
[----:B------:R-:W-:Y:S01]  /*0030*/  BSSY B0, `(.L_x_0) ;  /* 0x000000f000007945 */ /* 0x000fe20003800000 */
[--C-:B0-----:R-:W-:Y:S02]  /*0040*/  SHF.R.U32.HI R2, RZ, 0x5, R0.reuse ;  /* 0x00000005ff027819 */ /* 0x101fe40000011600 */
[----:B------:R-:W-:-:S03]  /*0050*/  SHF.R.U32.HI R3, RZ, 0x7, R0 ;  /* 0x00000007ff037819 */ /* 0x000fc60000011600 */
[----:B------:R-:W0:Y:S04]  /*0060*/  SHFL.IDX PT, R6, R2, RZ, 0x1f ;  /* 0x00001fff02067589 */ /* 0x000e2800000e0000 */
[----:B------:R1:W2:Y:S01]  /*0070*/  SHFL.IDX PT, R4, R3, RZ, 0x1f ;  /* 0x00001fff03047589 */ /* 0x0002a200000e0000 */
[----:B0-----:R-:W-:-:S13]  /*0080*/  ISETP.NE.OR P0, PT, R6, RZ, !P0 ;  /* 0x000000ff0600720c */ /* 0x001fda0004705670 */
[----:B-12---:R-:W-:Y:S05]  /*0090*/  @P0 BRA `(.L_x_1) ;  /* 0x0000000000200947 */ /* 0x006fea0003800000 */
[----:B------:R-:W-:Y:S02]  /*00a0*/  ULDC.64 UR4, c[0x0][0x198] ;  /* 0x0000660000047ab9 */ /* 0x000fe40000000a00 */
[----:B------:R-:W-:Y:S02]  /*00b0*/  UIADD3 UR6, UP0, UR4, 0xf0, URZ ;  /* 0x000000f004067890 */ /* 0x000fe4000ff1e03f */
[----:B------:R-:W-:Y:S02]  /*00c0*/  UIADD3 UR4, UP1, UR4, 0x1f0, URZ ;  /* 0x000001f004047890 */ /* 0x000fe4000ff3e03f */
[----:B------:R-:W-:Y:S02]  /*00d0*/  UIADD3.X UR7, URZ, UR5, URZ, UP0, !UPT ;  /* 0x000000053f077290 */ /* 0x000fe400087fe43f */
[----:B------:R-:W-:-:S07]  /*00e0*/  UIADD3.X UR5, URZ, UR5, URZ, UP1, !UPT ;  /* 0x000000053f057290 */ /* 0x000fce0008ffe43f */
[----:B------:R0:W-:Y:S02]  /*00f0*/  UTMACCTL.PF [UR6] ;  /* 0x00000000060079b9 */ /* 0x0001e40008040000 */
[----:B------:R0:W-:Y:S02]  /*0100*/  UTMACCTL.PF [UR4] ;  /* 0x00000000040079b9 */ /* 0x0001e40008040000 */
[----:B0-----:R-:W-:Y:S01]  /*0110*/  NOP ;  /* 0x0000000000007918 */ /* 0x001fe20000000000 */
.L_x_1:
[----:B------:R-:W-:Y:S05]  /*0120*/  BSYNC B0 ;  /* 0x0000000000007941 */ /* 0x000fea0003800000 */
.L_x_0:
[----:B------:R-:W0:Y:S02]  /*0130*/  SHFL.IDX PT, R3, R2, RZ, 0x1f ;  /* 0x00001fff02037589 */ /* 0x000e2400000e0000 */
[----:B0-----:R-:W-:-:S13]  /*0140*/  ISETP.NE.AND P0, PT, R3, RZ, PT ;  /* 0x000000ff0300720c */ /* 0x001fda0003f05270 */
[----:B------:R-:W-:Y:S05]  /*0150*/  @P0 BRA `(.L_x_2) ;  /* 0x0000000000b40947 */ /* 0x000fea0003800000 */
[----:B------:R-:W-:Y:S01]  /*0160*/  ELECT P0, URZ, PT ;  /* 0x00000000003f782f */ /* 0x000fe20003800000 */
[----:B------:R-:W-:-:S12]  /*0170*/  BSSY B0, `(.L_x_2) ;  /* 0x000002b000007945 */ /* 0x000fd80003800000 */
[----:B------:R-:W-:Y:S05]  /*0180*/  @!P0 BRA `(.L_x_3) ;  /* 0x0000000000a48947 */ /* 0x000fea0003800000 */
[----:B------:R-:W0:Y:S01]  /*0190*/  S2UR UR8, SR_CgaCtaId ;  /* 0x00000000000879c3 */ /* 0x000e220000008800 */
[----:B------:R-:W-:Y:S01]  /*01a0*/  UMOV UR4, 0x400 ;  /* 0x0000040000047882 */ /* 0x000fe20000000000 */
[----:B------:R-:W-:Y:S01]  /*01b0*/  UMOV UR5, 0x1 ;  /* 0x0000000100057882 */ /* 0x000fe20000000000 */
[----:B------:R-:W-:Y:S02]  /*01c0*/  UMOV UR6, 0x8 ;  /* 0x0000000800067882 */ /* 0x000fe40000000000 */
[----:B------:R-:W-:-:S04]  /*01d0*/  UIADD3 UR6, -UR6, 0x100000, URZ ;  /* 0x0010000006067890 */ /* 0x000fc8000fffe13f */
[----:B------:R-:W-:Y:S02]  /*01e0*/  USHF.L.U32 UR7, UR6, 0xb, URZ ;  /* 0x0000000b06077899 */ /* 0x000fe4000800063f */
[----:B------:R-:W-:Y:S02]  /*01f0*/  USHF.L.U32 UR6, UR6, 0x1, URZ ;  /* 0x0000000106067899 */ /* 0x000fe4000800063f */
[----:B0-----:R-:W-:Y:S02]  /*0200*/  ULEA UR8, UR8, UR4, 0x18 ;  /* 0x0000000408087291 */ /* 0x001fe4000f8ec03f */
[----:B------:R-:W-:-:S04]  /*0210*/  UIADD3 UR4, -UR5, 0x100000, URZ ;  /* 0x0010000005047890 */ /* 0x000fc8000fffe13f */
[----:B------:R-:W-:Y:S02]  /*0220*/  USHF.L.U32 UR5, UR4, 0xb, URZ ;  /* 0x0000000b04057899 */ /* 0x000fe4000800063f */
[----:B------:R-:W-:Y:S01]  /*0230*/  USHF.L.U32 UR4, UR4, 0x1, URZ ;  /* 0x0000000104047899 */ /* 0x000fe2000800063f */
[----:B------:R-:W0:Y:S11]  /*0240*/  FENCE.VIEW.ASYNC.S ;  /* 0x00000000000073c6 */ /* 0x000e360000000000 */
[----:B0-----:R0:W1:Y:S01]  /*0250*/  SYNCS.EXCH.64 URZ, [UR8], UR4 ;  /* 0x00000004083f75b2 */ /* 0x0010620008000100 */
[----:B------:R0:W2:Y:S01]  /*0260*/  SYNCS.EXCH.64 URZ, [UR8+0x70], UR6 ;  /* 0x00007006083f75b2 */ /* 0x0000a20008000100 */
[----:B------:R0:W3:Y:S01]  /*0270*/  SYNCS.EXCH.64 URZ, [UR8+0x8], UR4 ;  /* 0x00000804083f75b2 */ /* 0x0000e20008000100 */
[----:B------:R0:W4:Y:S01]  /*0280*/  SYNCS.EXCH.64 URZ, [UR8+0x78], UR6 ;  /* 0x00007806083f75b2 */ /* 0x0001220008000100 */
[----:B------:R0:W0:Y:S01]  /*0290*/  SYNCS.EXCH.64 URZ, [UR8+0x10], UR4 ;  /* 0x00001004083f75b2 */ /* 0x0000220008000100 */
        /* <DEDUP_REMOVED lines=23> */
[----:B-1234-:R-:W-:Y:S01]  /*0410*/  NOP ;  /* 0x0000000000007918 */ /* 0x01efe20000000000 */
.L_x_3:
[----:B0-----:R-:W-:Y:S05]  /*0420*/  BSYNC B0 ;  /* 0x0000000000007941 */ /* 0x001fea0003800000 */
.L_x_2:
[----:B------:R-:W0:Y:S01]  /*0430*/  SHFL.IDX PT, R2, R2, RZ, 0x1f ;  /* 0x00001fff02027589 */ /* 0x000e2200000e0000 */
[----:B------:R-:W-:Y:S01]  /*0440*/  SHF.R.S32.HI R5, RZ, 0x1f, R0 ;  /* 0x0000001fff057819 */ /* 0x000fe20000011400 */
[----:B------:R-:W1:Y:S01]  /*0450*/  S2UR UR8, SR_CTAID.X ;  /* 0x00000000000879c3 */ /* 0x000e620000002500 */
[----:B------:R-:W-:Y:S01]  /*0460*/  ELECT P0, URZ, PT ;  /* 0x00000000003f782f */ /* 0x000fe20003800000 */
[----:B------:R-:W2:Y:S01]  /*0470*/  S2R R8, SR_CTAID.Y ;  /* 0x0000000000087919 */ /* 0x000ea20000002600 */
[----:B------:R-:W-:Y:S01]  /*0480*/  LEA.HI R5, R5, R0, RZ, 0x7 ;  /* 0x0000000005057211 */ /* 0x000fe200078f38ff */
[----:B------:R-:W-:Y:S01]  /*0490*/  ULDC UR4, c[0x0][0x154] ;  /* 0x0000550000047ab9 */ /* 0x000fe20000000800 */
[----:B------:R-:W-:Y:S01]  /*04a0*/  NOP ;  /* 0x0000000000007918 */ /* 0x000fe20000000000 */
[----:B------:R-:W-:Y:S01]  /*04b0*/  NOP ;  /* 0x0000000000007918 */ /* 0x000fe20000000000 */
[----:B------:R-:W-:Y:S01]  /*04c0*/  LOP3.LUT R5, R5, 0xffffff80, RZ, 0xc0, !PT ;  /* 0xffffff8005057812 */ /* 0x000fe200078ec0ff */
[----:B------:R-:W3:Y:S04]  /*04d0*/  LDC R14, c[0x0][0x140] ;  /* 0x00005000ff0e7b82 */ /* 0x000ee80000000800 */
[----:B------:R-:W-:-:S04]  /*04e0*/  IMAD.IADD R5, R0, 0x1, -R5 ;  /* 0x0000000100057824 */ /* 0x000fc800078e0a05 */
[----:B------:R-:W4:Y:S01]  /*04f0*/  LDC R19, c[0x0][0x148] ;  /* 0x00005200ff137b82 */ /* 0x000f220000000800 */
[----:B------:R-:W-:Y:S02]  /*0500*/  SHF.R.S32.HI R10, RZ, 0x1f, R5 ;  /* 0x0000001fff0a7819 */ /* 0x000fe40000011405 */
[----:B------:R-:W-:Y:S02]  /*0510*/  LOP3.LUT P2, RZ, R5, 0x7, RZ, 0xc0, !PT ;  /* 0x0000000705ff7812 */ /* 0x000fe4000784c0ff */
[----:B------:R-:W-:Y:S02]  /*0520*/  LEA.HI R10, R10, R5, RZ, 0x3 ;  /* 0x000000050a0a7211 */ /* 0x000fe400078f18ff */
[----:B0-----:R-:W-:Y:S01]  /*0530*/  ISETP.NE.OR P0, PT, R2, RZ, !P0 ;  /* 0x000000ff0200720c */ /* 0x001fe20004705670 */
[----:B------:R-:W0:Y:S01]  /*0540*/  LDC R12, c[0x0][0x144] ;  /* 0x00005100ff0c7b82 */ /* 0x000e220000000800 */
[--C-:B------:R-:W-:Y:S02]  /*0550*/  SHF.R.S32.HI R2, RZ, 0x3, R10.reuse ;  /* 0x00000003ff027819 */ /* 0x100fe4000001140a */
[----:B------:R-:W-:-:S02]  /*0560*/  SHF.R.S32.HI R7, RZ, 0x1f, R10 ;  /* 0x0000001fff077819 */ /* 0x000fc4000001140a */
[----:B------:R-:W-:Y:S02]  /*0570*/  SHF.R.S32.HI R10, RZ, 0x1f, R3 ;  /* 0x0000001fff0a7819 */ /* 0x000fe40000011403 */
[----:B------:R-:W-:Y:S02]  /*0580*/  LEA.HI R7, R7, R2, RZ, 0x2 ;  /* 0x0000000207077211 */ /* 0x000fe400078f10ff */
[----:B------:R-:W-:Y:S02]  /*0590*/  LEA.HI R10, R10, R3, RZ, 0x2 ;  /* 0x000000030a0a7211 */ /* 0x000fe400078f10ff */
[----:B------:R-:W-:Y:S01]  /*05a0*/  LOP3.LUT R7, R7, 0xfffffffc, RZ, 0xc0, !PT ;  /* 0xfffffffc07077812 */ /* 0x000fe200078ec0ff */
[----:B------:R-:W-:Y:S01]  /*05b0*/  VOTEU.ALL UP0, P0 ;  /* 0x00000000003f7886 */ /* 0x000fe20000000000 */
[----:B--2---:R-:W-:Y:S01]  /*05c0*/  I2FP.F32.U32 R11, R8 ;  /* 0x00000008000b7245 */ /* 0x004fe20000201000 */
[----:B------:R-:W-:Y:S01]  /*05d0*/  VOTEU.ALL UP1, P0 ;  /* 0x00000000003f7886 */ /* 0x000fe20000020000 */
[----:B------:R-:W-:Y:S01]  /*05e0*/  LOP3.LUT R10, R10, 0x3ffffffc, RZ, 0xc0, !PT ;  /* 0x3ffffffc0a0a7812 */ /* 0x000fe200078ec0ff */
[----:B------:R-:W-:Y:S01]  /*05f0*/  IMAD.IADD R7, R2, 0x1, -R7 ;  /* 0x0000000102077824 */ /* 0x000fe200078e0a07 */
[----:B------:R-:W2:Y:S01]  /*0600*/  @!UP0 S2UR UR7, SR_CgaCtaId ;  /* 0x00000000000789c3 */ /* 0x000ea20000008800 */
[----:B-1----:R-:W-:Y:S01]  /*0610*/  I2FP.F32.U32 R2, UR8 ;  /* 0x0000000800027c45 */ /* 0x002fe20008201000 */
[----:B------:R-:W-:Y:S01]  /*0620*/  FMUL R13, R11, UR4 ;  /* 0x000000040b0d7c20 */ /* 0x000fe20008400000 */
[----:B------:R-:W-:Y:S01]  /*0630*/  ULDC UR4, c[0x0][0x150] ;  /* 0x0000540000047ab9 */ /* 0x000fe20000000800 */
[----:B------:R-:W-:Y:S01]  /*0640*/  IMAD.IADD R10, R3, 0x1, -R10 ;  /* 0x00000001030a7824 */ /* 0x000fe200078e0a0a */
[----:B------:R-:W-:Y:S01]  /*0650*/  SHF.R.S32.HI R3, RZ, 0x1f, R6 ;  /* 0x0000001fff037819 */ /* 0x000fe20000011406 */
[----:B------:R-:W-:Y:S01]  /*0660*/  FMUL R11, R2, UR4 ;  /* 0x00000004020b7c20 */ /* 0x000fe20008400000 */
[----:B------:R-:W-:Y:S01]  /*0670*/  UMOV UR4, 0x20 ;  /* 0x0000002000047882 */ /* 0x000fe20000000000 */
[----:B------:R-:W1:Y:S01]  /*0680*/  F2I.U32.TRUNC.NTZ R13, R13 ;  /* 0x0000000d000d7305 */ /* 0x000e62000020f000 */
[----:B------:R-:W-:Y:S01]  /*0690*/  LEA.HI R3, R3, R6, RZ, 0x2 ;  /* 0x0000000603037211 */ /* 0x000fe200078f10ff */
[----:B------:R-:W-:Y:S01]  /*06a0*/  IMAD R7, R10, 0x4, R7 ;  /* 0x000000040a077824 */ /* 0x000fe200078e0207 */
[----:B------:R-:W-:Y:S01]  /*06b0*/  @!UP0 UMOV UR6, 0x400 ;  /* 0x0000040000068882 */ /* 0x000fe20000000000 */
[----:B------:R-:W-:-:S04]  /*06c0*/  @!UP0 UIADD3 UR4, -UR4, 0x100000, URZ ;  /* 0x0010000004048890 */ /* 0x000fc8000fffe13f */
[----:B------:R-:W-:Y:S02]  /*06d0*/  @!UP0 USHF.L.U32 UR5, UR4, 0xb, URZ ;  /* 0x0000000b04058899 */ /* 0x000fe4000800063f */
[----:B------:R-:W-:Y:S01]  /*06e0*/  @!UP0 USHF.L.U32 UR4, UR4, 0x1, URZ ;  /* 0x0000000104048899 */ /* 0x000fe2000800063f */
[----:B------:R-:W-:Y:S01]  /*06f0*/  LOP3.LUT R3, R3, 0xfffffffc, RZ, 0xc0, !PT ;  /* 0xfffffffc03037812 */ /* 0x000fe200078ec0ff */
[C---:B------:R-:W-:Y:S01]  /*0700*/  IMAD.SHL.U32 R2, R7.reuse, 0x4, RZ ;  /* 0x0000000407027824 */ /* 0x040fe200078e00ff */
[----:B---3--:R-:W-:Y:S01]  /*0710*/  ISETP.EQ.U32.AND P4, PT, R14, 0x1, PT ;  /* 0x000000010e00780c */ /* 0x008fe20003f82070 */
[----:B------:R-:W3:Y:S01]  /*0720*/  F2I.U32.TRUNC.NTZ R11, R11 ;  /* 0x0000000b000b7305 */ /* 0x000ee2000020f000 */
[----:B------:R-:W-:Y:S02]  /*0730*/  VIADD R10, R4, 0xffffffff ;  /* 0xffffffff040a7836 */ /* 0x000fe40000000000 */
[----:B------:R-:W-:Y:S01]  /*0740*/  IMAD.IADD R6, R6, 0x1, -R3 ;  /* 0x0000000106067824 */ /* 0x000fe200078e0a03 */
[----:B------:R-:W-:-:S02]  /*0750*/  LOP3.LUT R5, R7, 0xc, R2, 0x78, !PT ;  /* 0x0000000c07057812 */ /* 0x000fc400078e7802 */
[----:B------:R-:W-:Y:S01]  /*0760*/  ISETP.GE.U32.AND P5, PT, R10, 0x2, PT ;  /* 0x000000020a00780c */ /* 0x000fe20003fa6070 */
[----:B-1----:R-:W-:Y:S01]  /*0770*/  IMAD.MOV R20, RZ, RZ, -R13 ;  /* 0x000000ffff147224 */ /* 0x002fe200078e0a0d */
[----:B--2---:R-:W-:Y:S01]  /*0780*/  @!UP0 ULEA UR6, UR7, UR6, 0x18 ;  /* 0x0000000607068291 */ /* 0x004fe2000f8ec03f */
[C---:B------:R-:W-:Y:S01]  /*0790*/  ISETP.NE.AND P1, PT, R6.reuse, 0x3, PT ;  /* 0x000000030600780c */ /* 0x040fe20003f25270 */
[----:B------:R-:W-:Y:S01]  /*07a0*/  VOTEU.ALL UP0, P0 ;  /* 0x00000000003f7886 */ /* 0x000fe20000000000 */
[----:B----4-:R-:W-:Y:S01]  /*07b0*/  IMAD R2, R19, R20, R8 ;  /* 0x0000001413027224 */ /* 0x010fe200078e0208 */
[----:B------:R-:W-:Y:S02]  /*07c0*/  ISETP.LT.U32.AND P0, PT, R5, 0x4, !P2 ;  /* 0x000000040500780c */ /* 0x000fe40005701070 */
[----:B------:R-:W-:Y:S01]  /*07d0*/  ISETP.EQ.OR P1, PT, R6, RZ, !P1 ;  /* 0x000000ff0600720c */ /* 0x000fe20004f22670 */
[----:B---3--:R-:W-:Y:S01]  /*07e0*/  IMAD.MOV R11, RZ, RZ, -R11 ;  /* 0x000000ffff0b7224 */ /* 0x008fe200078e0a0b */
[----:B------:R-:W-:-:S02]  /*07f0*/  ISETP.NE.AND P3, PT, R2, R5, PT ;  /* 0x000000050200720c */ /* 0x000fc40003f65270 */
[----:B------:R-:W-:Y:S01]  /*0800*/  ISETP.EQ.AND P1, PT, R4, RZ, P1 ;  /* 0x000000ff0400720c */ /* 0x000fe20000f22270 */
[----:B0-----:R-:W-:Y:S01]  /*0810*/  IMAD R11, R12, R11, UR8 ;  /* 0x000000080c0b7e24 */ /* 0x001fe2000f8e020b */
[----:B------:R-:W-:Y:S01]  /*0820*/  ISETP.NE.AND P2, PT, R4, RZ, PT ;  /* 0x000000ff0400720c */ /* 0x000fe20003f45270 */
[----:B------:R-:W0:Y:S02]  /*0830*/  FENCE.VIEW.ASYNC.S ;  /* 0x00000000000073c6 */ /* 0x000e240000000000 */
[----:B0-----:R0:W1:Y:S01]  /*0840*/  @!UP0 SYNCS.EXCH.64 URZ, [UR6+0xf0], UR4 ;  /* 0x0000f004063f85b2 */ /* 0x0010620008000100 */
[----:B------:R-:W-:Y:S02]  /*0850*/  SEL R4, RZ, 0x1, !P1 ;  /* 0x00000001ff047807 */ /* 0x000fe40004800000 */
[----:B------:R-:W-:Y:S02]  /*0860*/  ISETP.EQ.OR P3, PT, R11, RZ, !P3 ;  /* 0x000000ff0b00720c */ /* 0x000fe40005f62670 */
[----:B------:R-:W-:-:S02]  /*0870*/  SEL R4, R4, 0x2, P5 ;  /* 0x0000000204047807 */ /* 0x000fc40002800000 */
[----:B------:R-:W-:Y:S01]  /*0880*/  PLOP3.LUT P0, PT, P0, P3, PT, 0x80, 0x0 ;  /* 0x000000000000781c */ /* 0x000fe20000707070 */
[----:B------:R0:W2:Y:S01]  /*0890*/  @!UP1 SYNCS.EXCH.64 URZ, [UR6+0xf8], UR4 ;  /* 0x0000f804063f95b2 */ /* 0x0000a20008000100 */
[----:B------:R-:W-:Y:S01]  /*08a0*/  NOP ;  /* 0x0000000000007918 */ /* 0x000fe20000000000 */
[----:B------:R-:W-:Y:S10]  /*08b0*/  @!P4 BRA `(.L_x_4) ;  /* 0x000000000008c947 */ /* 0x000ff40003800000 */
[----:B-12---:R-:W-:Y:S01]  /*08c0*/  UCGABAR_ARV ;  /* 0x00000000000079c7 */ /* 0x006fe20008000000 */
[----:B------:R-:W-:Y:S05]  /*08d0*/  BRA `(.L_x_5) ;  /* 0x0000000000047947 */ /* 0x000fea0003800000 */
.L_x_4:
[----:B-12---:R-:W-:Y:S01]  /*08e0*/  NOP ;  /* 0x0000000000007918 */ /* 0x006fe20000000000 */
.L_x_5:
[----:B------:R-:W1:Y:S01]  /*08f0*/  LDC R2, c[0x0][0x65c] ;  /* 0x00019700ff027b82 */ /* 0x000e620000000800 */
[----:B------:R-:W-:Y:S01]  /*0900*/  IMAD.MOV.U32 R3, RZ, RZ, RZ ;  /* 0x000000ffff037224 */ /* 0x000fe200078e00ff */
[----:B-1----:R-:W-:Y:S01]  /*0910*/  ISETP.NE.AND P3, PT, R2, 0x1, PT ;  /* 0x000000010200780c */ /* 0x002fe20003f65270 */
[----:B------:R-:W-:-:S12]  /*0920*/  IMAD.U32 R2, RZ, RZ, UR8 ;  /* 0x00000008ff027e24 */ /* 0x000fd8000f8e00ff */
[----:B------:R-:W1:Y:S01]  /*0930*/  @P3 LDC R15, c[0x0][0x10] ;  /* 0x00000400ff0f3b82 */ /* 0x000e620000000800 */
[----:B------:R-:W-:Y:S02]  /*0940*/  @P3 IMAD.MOV.U32 R9, RZ, RZ, RZ ;  /* 0x000000ffff093224 */ /* 0x000fe400078e00ff */
[----:B------:R-:W-:-:S05]  /*0950*/  @P3 IMAD.MOV.U32 R7, RZ, RZ, RZ ;  /* 0x000000ffff073224 */ /* 0x000fca00078e00ff */
[----:B------:R-:W2:Y:S01]  /*0960*/  @!P3 LDC R13, c[0x0][0xc] ;  /* 0x00000300ff0dbb82 */ /* 0x000ea20000000800 */
[----:B-1----:R-:W-:-:S04]  /*0970*/  @P3 IMAD.WIDE.U32 R14, R15, UR8, R8 ;  /* 0x000000080f0e3c25 */ /* 0x002fc8000f8e0008 */
[----:B--2---:R-:W-:-:S04]  /*0980*/  @!P3 IMAD.WIDE.U32 R12, R8, R13, R2 ;  /* 0x0000000d080cb225 */ /* 0x004fc800078e0002 */
[----:B------:R-:W-:Y:S02]  /*0990*/  @P3 IMAD.MOV.U32 R2, RZ, RZ, R14 ;  /* 0x000000ffff023224 */ /* 0x000fe400078e000e */
[----:B------:R-:W-:Y:S02]  /*09a0*/  @P3 IMAD.IADD R3, R15, 0x1, R7 ;  /* 0x000000010f033824 */ /* 0x000fe400078e0207 */
[----:B------:R-:W-:Y:S02]  /*09b0*/  @!P3 IMAD.MOV.U32 R2, RZ, RZ, R12 ;  /* 0x000000ffff02b224 */ /* 0x000fe400078e000c */
[----:B------:R-:W-:Y:S01]  /*09c0*/  @!P3 IMAD.MOV.U32 R3, RZ, RZ, R13 ;  /* 0x000000ffff03b224 */ /* 0x000fe200078e000d */
[----:B------:R-:W-:Y:S06]  /*09d0*/  @!P4 BRA `(.L_x_6) ;  /* 0x00000000000cc947 */ /* 0x000fec0003800000 */
[----:B------:R-:W-:Y:S01]  /*09e0*/  UCGABAR_WAIT ;  /* 0x0000000000007dc7 */ /* 0x000fe20008000000 */
[----:B------:R-:W-:Y:S01]  /*09f0*/  CCTL.IVALL ;  /* 0x00000000ff00798f */ /* 0x000fe20002000000 */
[----:B------:R-:W-:Y:S05]  /*0a00*/  BRA `(.L_x_7) ;  /* 0x0000000000047947 */ /* 0x000fea0003800000 */
.L_x_6:
[----:B------:R-:W-:Y:S06]  /*0a10*/  BAR.SYNC.DEFER_BLOCKING 0x0 ;  /* 0x0000000000007b1d */ /* 0x000fec0000010000 */
.L_x_7:
[----:B------:R-:W-:Y:S05]  /*0a20*/  @!P2 BRA `(.L_x_8) ;  /* 0x000000740038a947 */ /* 0x000fea0003800000 */
[----:B------:R-:W-:-:S13]  /*0a30*/  ISETP.GT.U32.AND P1, PT, R10, 0x1, PT ;  /* 0x000000010a00780c */ /* 0x000fda0003f24070 */
[----:B0-----:R-:W-:Y:S05]  /*0a40*/  @P1 EXIT ;  /* 0x000000000000194d */ /* 0x001fea0003800000 */
[----:B------:R-:W-:Y:S01]  /*0a50*/  ULDC.64 UR4, c[0x0][0x650] ;  /* 0x0001940000047ab9 */ /* 0x000fe20000000a00 */
[----:B------:R-:W-:Y:S01]  /*0a60*/  PRMT R14, RZ, 0x7610, R14 ;  /* 0x00007610ff0e7816 */ /* 0x000fe2000000000e */
[----:B------:R-:W-:Y:S01]  /*0a70*/  IMAD.MOV.U32 R7, RZ, RZ, -0x1 ;  /* 0xffffffffff077424 */ /* 0x000fe200078e00ff */
[----:B------:R-:W-:Y:S01]  /*0a80*/  ISETP.GE.U32.AND P1, PT, R2, UR4, PT ;  /* 0x0000000402007c0c */ /* 0x000fe2000bf26070 */
[----:B------:R-:W-:Y:S02]  /*0a90*/  IMAD.MOV.U32 R10, RZ, RZ, -0x1 ;  /* 0xffffffffff0a7424 */ /* 0x000fe400078e00ff */
[----:B------:R-:W-:Y:S01]  /*0aa0*/  IMAD.MOV.U32 R6, RZ, RZ, -0x1 ;  /* 0xffffffffff067424 */ /* 0x000fe200078e00ff */
[----:B------:R-:W-:-:S13]  /*0ab0*/  ISETP.GE.U32.AND.EX P1, PT, R3, UR5, PT, P1 ;  /* 0x0000000503007c0c */ /* 0x000fda000bf26110 */
[----:B------:R-:W-:Y:S05]  /*0ac0*/  @P1 BRA `(.L_x_9) ;  /* 0x0000000400281947 */ /* 0x000fea0003800000 */
[----:B------:R-:W0:Y:S01]  /*0ad0*/  LDC.64 R22, c[0x0][0x628] ;  /* 0x00018a00ff167b82 */ /* 0x000e220000000a00 */
[----:B------:R-:W-:Y:S02]  /*0ae0*/  IMAD.MOV.U32 R6, RZ, RZ, R2 ;  /* 0x000000ffff067224 */ /* 0x000fe400078e0002 */
[----:B------:R-:W-:-:S05]  /*0af0*/  IMAD.MOV.U32 R7, RZ, RZ, R3 ;  /* 0x000000ffff077224 */ /* 0x000fca00078e0003 */
[----:B------:R-:W1:Y:S08]  /*0b00*/  LDC R10, c[0x0][0x630] ;  /* 0x00018c00ff0a7b82 */ /* 0x000e700000000800 */
[----:B------:R-:W2:Y:S01]  /*0b10*/  LDC.64 R24, c[0x0][0x620] ;  /* 0x00018800ff187b82 */ /* 0x000ea20000000a00 */
[----:B0-----:R-:W-:-:S04]  /*0b20*/  ISETP.NE.U32.AND P1, PT, R22, RZ, PT ;  /* 0x000000ff1600720c */ /* 0x001fc80003f25070 */
[----:B------:R-:W-:-:S13]  /*0b30*/  ISETP.NE.AND.EX P1, PT, R23, RZ, PT, P1 ;  /* 0x000000ff1700720c */ /* 0x000fda0003f25310 */
[----:B-12---:R-:W-:Y:S05]  /*0b40*/  @!P1 BRA `(.L_x_10) ;  /* 0x0000000000289947 */ /* 0x006fea0003800000 */
[----:B------:R-:W0:Y:S02]  /*0b50*/  LDC R15, c[0x0][0x634] ;  /* 0x00018d00ff0f7b82 */ /* 0x000e240000000800 */
[----:B0-----:R-:W-:-:S05]  /*0b60*/  IADD3 R15, P1, R2, R15, RZ ;  /* 0x0000000f020f7210 */ /* 0x001fca0007f3e0ff */
[----:B------:R-:W-:-:S04]  /*0b70*/  IMAD.X R17, RZ, RZ, R3, P1 ;  /* 0x000000ffff117224 */ /* 0x000fc800008e0603 */
[----:B------:R-:W-:-:S04]  /*0b80*/  IMAD.WIDE.U32 R6, R17, R22, RZ ;  /* 0x0000001611067225 */ /* 0x000fc800078e00ff */
[----:B------:R-:W-:-:S04]  /*0b90*/  IMAD.WIDE.U32 R12, P1, R15, R23, R6 ;  /* 0x000000170f0c7225 */ /* 0x000fc80007820006 */
[----:B------:R-:W-:-:S04]  /*0ba0*/  IMAD.WIDE.U32 R6, R15, R22, RZ ;  /* 0x000000160f067225 */ /* 0x000fc800078e00ff */
[----:B------:R-:W-:Y:S01]  /*0bb0*/  IMAD.X R15, RZ, RZ, RZ, P1 ;  /* 0x000000ffff0f7224 */ /* 0x000fe200008e06ff */
[----:B------:R-:W-:Y:S01]  /*0bc0*/  IADD3 RZ, P1, R7, R12, RZ ;  /* 0x0000000c07ff7210 */ /* 0x000fe20007f3e0ff */
[----:B------:R-:W-:-:S04]  /*0bd0*/  IMAD.MOV.U32 R14, RZ, RZ, R13 ;  /* 0x000000ffff0e7224 */ /* 0x000fc800078e000d */
[----:B------:R-:W-:-:S08]  /*0be0*/  IMAD.WIDE.U32.X R6, R17, R23, R14, P1 ;  /* 0x0000001711067225 */ /* 0x000fd000008e040e */
.L_x_10:
[----:B------:R-:W0:Y:S01]  /*0bf0*/  LDC.64 R22, c[0x0][0x640] ;  /* 0x00019000ff167b82 */ /* 0x000e220000000a00 */
[--C-:B------:R-:W-:Y:S01]  /*0c00*/  SHF.R.U64 R26, R6, R10, R7.reuse ;  /* 0x0000000a061a7219 */ /* 0x100fe20000001207 */
[----:B------:R-:W-:Y:S01]  /*0c10*/  IMAD R20, R19, R20, R8 ;  /* 0x0000001413147224 */ /* 0x000fe200078e0208 */
[----:B------:R-:W-:Y:S01]  /*0c20*/  SHF.R.U32.HI R6, RZ, R10, R7 ;  /* 0x0000000aff067219 */ /* 0x000fe20000011607 */
[----:B------:R-:W-:Y:S01]  /*0c30*/  IMAD.MOV.U32 R19, RZ, RZ, 0x1 ;  /* 0x00000001ff137424 */ /* 0x000fe200078e00ff */
[----:B------:R-:W-:-:S03]  /*0c40*/  IADD3 R9, P1, RZ, -R26, RZ ;  /* 0x8000001aff097210 */ /* 0x000fc60007f3e0ff */
[----:B------:R-:W1:Y:S02]  /*0c50*/  LDC R12, c[0x0][0x618] ;  /* 0x00018600ff0c7b82 */ /* 0x000e640000000800 */
[----:B------:R-:W-:-:S04]  /*0c60*/  IMAD.X R7, RZ, RZ, ~R6, P1 ;  /* 0x000000ffff077224 */ /* 0x000fc800008e0e06 */
[-C--:B------:R-:W-:Y:S02]  /*0c70*/  IMAD R10, R7, R24.reuse, RZ ;  /* 0x00000018070a7224 */ /* 0x080fe400078e02ff */
[----:B------:R-:W2:Y:S01]  /*0c80*/  LDC R16, c[0x0][0x608] ;  /* 0x00018200ff107b82 */ /* 0x000ea20000000800 */
[----:B------:R-:W-:-:S04]  /*0c90*/  IMAD.WIDE.U32 R6, R9, R24, R2 ;  /* 0x0000001809067225 */ /* 0x000fc800078e0002 */
[----:B------:R-:W-:-:S03]  /*0ca0*/  IMAD R9, R9, R25, R10 ;  /* 0x0000001909097224 */ /* 0x000fc600078e020a */
[----:B------:R-:W3:Y:S01]  /*0cb0*/  LDC R18, c[0x0][0x658] ;  /* 0x00019600ff127b82 */ /* 0x000ee20000000800 */
[----:B------:R-:W-:Y:S01]  /*0cc0*/  IMAD.IADD R7, R7, 0x1, R9 ;  /* 0x0000000107077824 */ /* 0x000fe200078e0209 */
[----:B0-----:R-:W-:Y:S01]  /*0cd0*/  ISETP.NE.U32.AND P1, PT, R22, RZ, PT ;  /* 0x000000ff1600720c */ /* 0x001fe20003f25070 */
[----:B------:R-:W-:-:S03]  /*0ce0*/  IMAD.MOV.U32 R9, RZ, RZ, -0x1 ;  /* 0xffffffffff097424 */ /* 0x000fc600078e00ff */
[----:B------:R-:W-:Y:S02]  /*0cf0*/  ISETP.NE.AND.EX P1, PT, R23, RZ, PT, P1 ;  /* 0x000000ff1700720c */ /* 0x000fe40003f25310 */
[----:B------:R-:W0:Y:S01]  /*0d00*/  LDC R17, c[0x0][0x600] ;  /* 0x00018000ff117b82 */ /* 0x000e220000000800 */
[-CC-:B-1----:R-:W-:Y:S02]  /*0d10*/  SHF.R.U64 R14, R6, R12.reuse, R7.reuse ;  /* 0x0000000c060e7219 */ /* 0x182fe40000001207 */
[----:B------:R-:W-:-:S05]  /*0d20*/  SHF.R.U32.HI R7, RZ, R12, R7 ;  /* 0x0000000cff077219 */ /* 0x000fca0000011607 */
[----:B------:R-:W1:Y:S01]  /*0d30*/  LDC R21, c[0x0][0x648] ;  /* 0x00019200ff157b82 */ /* 0x000e620000000800 */
[-CC-:B--2---:R-:W-:Y:S02]  /*0d40*/  SHF.R.U64 R27, R14, R16.reuse, R7.reuse ;  /* 0x000000100e1b7219 */ /* 0x184fe40000001207 */
[----:B------:R-:W-:-:S05]  /*0d50*/  SHF.R.U32.HI R7, RZ, R16, R7 ;  /* 0x00000010ff077219 */ /* 0x000fca0000011607 */
[----:B------:R-:W2:Y:S01]  /*0d60*/  LDC R25, c[0x0][0x638] ;  /* 0x00018e00ff197b82 */ /* 0x000ea20000000800 */
[-C--:B---3--:R-:W-:Y:S02]  /*0d70*/  SHF.L.U32 R6, R9, R18.reuse, RZ ;  /* 0x0000001209067219 */ /* 0x088fe400000006ff */
[--C-:B------:R-:W-:Y:S02]  /*0d80*/  SHF.R.U64 R16, R27, R18, R7.reuse ;  /* 0x000000121b107219 */ /* 0x100fe40000001207 */
[----:B------:R-:W-:Y:S02]  /*0d90*/  LOP3.LUT R10, RZ, R6, RZ, 0x33, !PT ;  /* 0x00000006ff0a7212 */ /* 0x000fe400078e33ff */
[----:B------:R-:W-:Y:S01]  /*0da0*/  SHF.R.U32.HI R7, RZ, R18, R7 ;  /* 0x00000012ff077219 */ /* 0x000fe20000011607 */
[----:B------:R-:W3:Y:S01]  /*0db0*/  LDC R24, c[0x0][0x610] ;  /* 0x00018400ff187b82 */ /* 0x000ee20000000800 */
[----:B------:R-:W-:Y:S01]  /*0dc0*/  IMAD.MOV.U32 R6, RZ, RZ, R16 ;  /* 0x000000ffff067224 */ /* 0x000fe200078e0010 */
[----:B------:R-:W-:Y:S06]  /*0dd0*/  @!P1 BRA `(.L_x_11) ;  /* 0x0000000000289947 */ /* 0x000fec0003800000 */
[----:B------:R-:W4:Y:S02]  /*0de0*/  LDC R13, c[0x0][0x64c] ;  /* 0x00019300ff0d7b82 */ /* 0x000f240000000800 */
[----:B----4-:R-:W-:-:S05]  /*0df0*/  IADD3 R13, P1, R16, R13, RZ ;  /* 0x0000000d100d7210 */ /* 0x010fca0007f3e0ff */
        /* <DEDUP_REMOVED lines=8> */
.L_x_11:
[----:B-1----:R-:W-:Y:S01]  /*0e80*/  SHF.R.U64 R8, R6, R21, R7 ;  /* 0x0000001506087219 */ /* 0x002fe20000001207 */
[----:B0-----:R-:W-:Y:S01]  /*0e90*/  VIADD R9, R17, 0xffffffff ;  /* 0xffffffff11097836 */ /* 0x001fe20000000000 */
[----:B------:R-:W-:Y:S02]  /*0ea0*/  SHF.L.U32 R6, R19, R18, RZ ;  /* 0x0000001213067219 */ /* 0x000fe400000006ff */
[----:B------:R-:W-:Y:S01]  /*0eb0*/  LOP3.LUT R7, R27, R10, RZ, 0xc0, !PT ;  /* 0x0000000a1b077212 */ /* 0x000fe200078ec0ff */
[----:B------:R-:W-:Y:S01]  /*0ec0*/  IMAD.MOV R10, RZ, RZ, -R8 ;  /* 0x000000ffff0a7224 */ /* 0x000fe200078e0a08 */
[----:B------:R-:W-:Y:S02]  /*0ed0*/  SEL R11, R11, R20, !P3 ;  /* 0x000000140b0b7207 */ /* 0x000fe40005800000 */
[----:B------:R-:W-:Y:S01]  /*0ee0*/  LOP3.LUT R9, R14, R9, RZ, 0xc0, !PT ;  /* 0x000000090e097212 */ /* 0x000fe200078ec0ff */
[----:B------:R-:W-:Y:S02]  /*0ef0*/  IMAD R8, R6, R8, R7 ;  /* 0x0000000806087224 */ /* 0x000fe400078e0207 */
[----:B--2---:R-:W-:-:S02]  /*0f00*/  IMAD R6, R10, R25, R16 ;  /* 0x000000190a067224 */ /* 0x004fc400078e0210 */
[----:B---3--:R-:W-:Y:S02]  /*0f10*/  IMAD R11, R8, R24, R11 ;  /* 0x00000018080b7224 */ /* 0x008fe400078e020b */
[----:B------:R-:W-:Y:S02]  /*0f20*/  IMAD R6, R6, R17, R9 ;  /* 0x0000001106067224 */ /* 0x000fe400078e0209 */
[----:B------:R-:W-:-:S03]  /*0f30*/  IMAD.MOV.U32 R14, RZ, RZ, 0x1 ;  /* 0x00000001ff0e7424 */ /* 0x000fc600078e00ff */
[----:B------:R-:W-:Y:S02]  /*0f40*/  SEL R10, R6, R11, !P3 ;  /* 0x0000000b060a7207 */ /* 0x000fe40005800000 */
[----:B------:R-:W-:Y:S01]  /*0f50*/  SEL R7, R11, R6, !P3 ;  /* 0x000000060b077207 */ /* 0x000fe20005800000 */
[----:B------:R-:W-:-:S07]  /*0f60*/  IMAD.MOV.U32 R6, RZ, RZ, R26 ;  /* 0x000000ffff067224 */ /* 0x000fce00078e001a */
.L_x_9:
[----:B------:R-:W-:-:S08]  /*0f70*/  NOP ;  /* 0x0000000000007918 */ /* 0x000fd00000000000 */
[----:B------:R-:W0:Y:S02]  /*0f80*/  USETMAXREG.TRY_ALLOC.CTAPOOL UP0, 0xe8 ;  /* 0x000000e8000079c8 */ /* 0x000e240008000600 */
[----:B0-----:R-:W-:-:S13]  /*0f90*/  PLOP3.LUT P1, PT, PT, PT, UP0, 0x80, 0x0 ;  /* 0x000000000000781c */ /* 0x001fda0003f2f008 */
[----:B------:R-:W-:Y:S05]  /*0fa0*/  @!P1 BRA `(.L_x_9) ;  /* 0xfffffffc00f09947 */ /* 0x000fea000383ffff */
[----:B------:R-:W-:Y:S01]  /*0fb0*/  ULDC.64 UR4, c[0x0][0x598] ;  /* 0x0001660000047ab9 */ /* 0x000fe20000000a00 */
[----:B------:R-:W-:Y:S01]  /*0fc0*/  ULDC.64 UR16, c[0x0][0x208] ;  /* 0x0000820000107ab9 */ /* 0x000fe20000000a00 */
[----:B------:R-:W-:-:S04]  /*0fd0*/  ISETP.NE.U32.AND P1, PT, RZ, UR4, PT ;  /* 0x00000004ff007c0c */ /* 0x000fc8000bf25070 */
[----:B------:R-:W-:-:S13]  /*0fe0*/  ISETP.NE.AND.EX P1, PT, RZ, UR5, PT, P1 ;  /* 0x00000005ff007c0c */ /* 0x000fda000bf25310 */
[----:B------:R-:W-:Y:S05]  /*0ff0*/  @!P1 BRA `(.L_x_12) ;  /* 0x00000000001c9947 */ /* 0x000fea0003800000 */
[----:B------:R-:W0:Y:S02]  /*1000*/  LDC.64 R8, c[0x0][0x598] ;  /* 0x00016600ff087b82 */ /* 0x000e240000000a00 */
[----:B0-----:R-:W2:Y:S02]  /*1010*/  LDG.E.64 R8, desc[UR16][R8.64] ;  /* 0x0000001008087981 */ /* 0x001ea4000c1e1b00 */
[----:B--2---:R-:W-:-:S04]  /*1020*/  ISETP.NE.U32.AND P1, PT, R8, RZ, PT ;  /* 0x000000ff0800720c */ /* 0x004fc80003f25070 */
[----:B------:R-:W-:-:S13]  /*1030*/  ISETP.NE.AND.EX P1, PT, R9, RZ, PT, P1 ;  /* 0x000000ff0900720c */ /* 0x000fda0003f25310 */
[----:B------:R-:W-:Y:S05]  /*1040*/  @!P1 BRA `(.L_x_12) ;  /* 0x0000000000089947 */ /* 0x000fea0003800000 */
[----:B------:R0:W5:Y:S01]  /*1050*/  LD.E R8, desc[UR16][R8.64] ;  /* 0x0000001008087980 */ /* 0x000162000c101900 */
[----:B------:R-:W-:Y:S05]  /*1060*/  BRA `(.L_x_13) ;  /* 0x0000000000207947 */ /* 0x000fea0003800000 */
.L_x_12:
[----:B------:R-:W-:Y:S02]  /*1070*/  ULDC.64 UR4, c[0x0][0x588] ;  /* 0x0001620000047ab9 */ /* 0x000fe40000000a00 */
[----:B------:R-:W-:-:S04]  /*1080*/  ISETP.NE.U32.AND P1, PT, RZ, UR4, PT ;  /* 0x00000004ff007c0c */ /* 0x000fc8000bf25070 */
[----:B------:R-:W-:-:S13]  /*1090*/  ISETP.NE.AND.EX P1, PT, RZ, UR5, PT, P1 ;  /* 0x00000005ff007c0c */ /* 0x000fda000bf25310 */
[----:B------:R-:W-:Y:S05]  /*10a0*/  @!P1 BRA `(.L_x_14) ;  /* 0x00000000000c9947 */ /* 0x000fea0003800000 */
[----:B------:R-:W0:Y:S02]  /*10b0*/  LDC.64 R8, c[0x0][0x588] ;  /* 0x00016200ff087b82 */ /* 0x000e240000000a00 */
[----:B0-----:R1:W5:Y:S01]  /*10c0*/  LDG.E R8, desc[UR16][R8.64] ;  /* 0x0000001008087981 */ /* 0x001362000c1e1900 */
[----:B------:R-:W-:Y:S05]  /*10d0*/  BRA `(.L_x_13) ;  /* 0x0000000000047947 */ /* 0x000fea0003800000 */
.L_x_14:
[----:B------:R-:W2:Y:S02]  /*10e0*/  LDC R8, c[0x0][0x580] ;  /* 0x00016000ff087b82 */ /* 0x000ea40000000800 */
.L_x_13:
[----:B------:R-:W-:Y:S02]  /*10f0*/  ULDC.64 UR4, c[0x0][0x5a0] ;  /* 0x0001680000047ab9 */ /* 0x000fe40000000a00 */
[----:B------:R-:W-:-:S04]  /*1100*/  ISETP.NE.U32.AND P1, PT, RZ, UR4, PT ;  /* 0x00000004ff007c0c */ /* 0x000fc8000bf25070 */
[----:B------:R-:W-:-:S13]  /*1110*/  ISETP.NE.AND.EX P1, PT, RZ, UR5, PT, P1 ;  /* 0x00000005ff007c0c */ /* 0x000fda000bf25310 */
[----:B------:R-:W-:Y:S05]  /*1120*/  @!P1 BRA `(.L_x_15) ;  /* 0x00000000001c9947 */ /* 0x000fea0003800000 */
[----:B------:R-:W3:Y:S02]  /*1130*/  LDC.64 R12, c[0x0][0x5a0] ;  /* 0x00016800ff0c7b82 */ /* 0x000ee40000000a00 */
[----:B---3--:R-:W3:Y:S02]  /*1140*/  LDG.E.64 R12, desc[UR16][R12.64] ;  /* 0x000000100c0c7981 */ /* 0x008ee4000c1e1b00 */
[----:B---3--:R-:W-:-:S04]  /*1150*/  ISETP.NE.U32.AND P1, PT, R12, RZ, PT ;  /* 0x000000ff0c00720c */ /* 0x008fc80003f25070 */
[----:B------:R-:W-:-:S13]  /*1160*/  ISETP.NE.AND.EX P1, PT, R13, RZ, PT, P1 ;  /* 0x000000ff0d00720c */ /* 0x000fda0003f25310 */
[----:B------:R-:W-:Y:S05]  /*1170*/  @!P1 BRA `(.L_x_15) ;  /* 0x0000000000089947 */ /* 0x000fea0003800000 */
[----:B01----:R0:W5:Y:S01]  /*1180*/  LD.E R9, desc[UR16][R12.64] ;  /* 0x000000100c097980 */ /* 0x003162000c101900 */
[----:B------:R-:W-:Y:S05]  /*1190*/  BRA `(.L_x_16) ;  /* 0x0000000000207947 */ /* 0x000fea0003800000 */
.L_x_15:
[----:B------:R-:W-:Y:S02]  /*11a0*/  ULDC.64 UR4, c[0x0][0x590] ;  /* 0x0001640000047ab9 */ /* 0x000fe40000000a00 */
[----:B------:R-:W-:-:S04]  /*11b0*/  ISETP.NE.U32.AND P1, PT, RZ, UR4, PT ;  /* 0x00000004ff007c0c */ /* 0x000fc8000bf25070 */
[----:B------:R-:W-:-:S13]  /*11c0*/  ISETP.NE.AND.EX P1, PT, RZ, UR5, PT, P1 ;  /* 0x00000005ff007c0c */ /* 0x000fda000bf25310 */
[----:B------:R-:W-:Y:S05]  /*11d0*/  @!P1 BRA `(.L_x_17) ;  /* 0x00000000000c9947 */ /* 0x000fea0003800000 */
[----:B------:R-:W0:Y:S02]  /*11e0*/  LDC.64 R12, c[0x0][0x590] ;  /* 0x00016400ff0c7b82 */ /* 0x000e240000000a00 */
[----:B01----:R1:W5:Y:S01]  /*11f0*/  LDG.E R9, desc[UR16][R12.64] ;  /* 0x000000100c097981 */ /* 0x003362000c1e1900 */
[----:B------:R-:W-:Y:S05]  /*1200*/  BRA `(.L_x_16) ;  /* 0x0000000000047947 */ /* 0x000fea0003800000 */
.L_x_17:
[----:B01----:R-:W3:Y:S02]  /*1210*/  LDC R9, c[0x0][0x584] ;  /* 0x00016100ff097b82 */ /* 0x003ee40000000800 */
.L_x_16:
[----:B------:R-:W-:-:S13]  /*1220*/  LOP3.LUT P1, RZ, R14, 0xff, RZ, 0xc0, !PT ;  /* 0x000000ff0eff7812 */ /* 0x000fda000782c0ff */
[----:B------:R-:W-:Y:S05]  /*1230*/  @!P1 EXIT ;  /* 0x000000000000994d */ /* 0x000fea0003800000 */
[----:B------:R-:W-:Y:S01]  /*1240*/  ULDC UR4, c[0x0][0x28c] ;  /* 0x0000a30000047ab9 */ /* 0x000fe20000000800 */
[----:B------:R-:W-:Y:S01]  /*1250*/  LOP3.LUT R143, R4, 0x1, RZ, 0xfc, !PT ;  /* 0x00000001048f7812 */ /* 0x000fe200078efcff */
[----:B------:R-:W-:-:S04]  /*1260*/  UIADD3 UR4, UR4, 0x3f, URZ ;  /* 0x0000003f04047890 */ /* 0x000fc8000fffe03f */
[----:B------:R-:W-:-:S04]  /*1270*/  USHF.R.S32.HI UR5, URZ, 0x1f, UR4 ;  /* 0x0000001f3f057899 */ /* 0x000fc80008011404 */
[----:B------:R-:W-:-:S03]  /*1280*/  ULEA.HI UR5, UR5, UR4, URZ, 0x6 ;  /* 0x0000000405057291 */ /* 0x000fc6000f8f303f */
[----:B------:R-:W-:Y:S01]  /*1290*/  UMOV UR4, URZ ;  /* 0x0000003f00047c82 */ /* 0x000fe20008000000 */
[----:B------:R-:W-:-:S03]  /*12a0*/  USHF.R.S32.HI UR9, URZ, 0x6, UR5 ;  /* 0x000000063f097899 */ /* 0x000fc60008011405 */
[----:B------:R-:W-:-:S09]  /*12b0*/  UMOV UR5, URZ ;  /* 0x0000003f00057c82 */ /* 0x000fd20008000000 */
.L_x_172:
[----:B------:R-:W-:Y:S01]  /*12c0*/  LOP3.LUT R11, R0, 0x80, RZ, 0xc0, !PT ;  /* 0x00000080000b7812 */ /* 0x000fe200078ec0ff */
[----:B------:R-:W4:Y:S01]  /*12d0*/  S2UR UR13, SR_CgaCtaId ;  /* 0x00000000000d79c3 */ /* 0x000f220000008800 */
[----:B------:R-:W-:Y:S01]  /*12e0*/  UMOV UR12, 0x400 ;  /* 0x00000400000c7882 */ /* 0x000fe20000000000 */
[----:B------:R-:W-:Y:S01]  /*12f0*/  UMOV UR6, URZ ;  /* 0x0000003f00067c82 */ /* 0x000fe20008000000 */
[----:B------:R-:W-:Y:S01]  /*1300*/  SHF.R.U32.HI R11, RZ, 0x7, R11 ;  /* 0x00000007ff0b7819 */ /* 0x000fe2000001160b */
[----:B------:R-:W-:Y:S01]  /*1310*/  UMOV UR7, URZ ;  /* 0x0000003f00077c82 */ /* 0x000fe20008000000 */
[----:B------:R-:W-:Y:S01]  /*1320*/  UMOV UR18, UR5 ;  /* 0x0000000500127c82 */ /* 0x000fe20008000000 */
[----:B------:R-:W-:Y:S02]  /*1330*/  CS2R R16, SRZ ;  /* 0x0000000000107805 */ /* 0x000fe4000001ff00 */
[----:B------:R-:W-:Y:S01]  /*1340*/  CS2R R14, SRZ ;  /* 0x00000000000e7805 */ /* 0x000fe2000001ff00 */
[----:B01----:R-:W0:Y:S01]  /*1350*/  LDC R12, c[0x0][0x28c] ;  /* 0x0000a300ff0c7b82 */ /* 0x003e220000000800 */
[----:B------:R-:W1:Y:S01]  /*1360*/  SHFL.IDX PT, R11, R11, RZ, 0x1f ;  /* 0x00001fff0b0b7589 */ /* 0x000e6200000e0000 */
[----:B------:R-:W-:-:S02]  /*1370*/  CS2R R18, SRZ ;  /* 0x0000000000127805 */ /* 0x000fc4000001ff00 */
[----:B------:R-:W-:Y:S02]  /*1380*/  CS2R R20, SRZ ;  /* 0x0000000000147805 */ /* 0x000fe4000001ff00 */
[----:B------:R-:W-:Y:S02]  /*1390*/  CS2R R22, SRZ ;  /* 0x0000000000167805 */ /* 0x000fe4000001ff00 */
[----:B------:R-:W-:Y:S02]  /*13a0*/  CS2R R88, SRZ ;  /* 0x0000000000587805 */ /* 0x000fe4000001ff00 */
[----:B------:R-:W-:Y:S02]  /*13b0*/  CS2R R90, SRZ ;  /* 0x00000000005a7805 */ /* 0x000fe4000001ff00 */
[----:B------:R-:W-:Y:S02]  /*13c0*/  CS2R R92, SRZ ;  /* 0x00000000005c7805 */ /* 0x000fe4000001ff00 */
        /* <DEDUP_REMOVED lines=16> */
[----:B0-----:R-:W-:Y:S02]  /*14d0*/  ISETP.GE.AND P1, PT, R12, 0x1, PT ;  /* 0x000000010c00780c */ /* 0x001fe40003f26270 */
[----:B------:R-:W-:Y:S02]  /*14e0*/  CS2R R126, SRZ ;  /* 0x00000000007e7805 */ /* 0x000fe4000001ff00 */
[----:B-1----:R-:W-:-:S02]  /*14f0*/  R2UR UR8, R11 ;  /* 0x000000000b0872ca */ /* 0x002fc400000e0000 */
[----:B------:R-:W-:Y:S02]  /*1500*/  CS2R R128, SRZ ;  /* 0x0000000000807805 */ /* 0x000fe4000001ff00 */
[----:B------:R-:W-:Y:S02]  /*1510*/  CS2R R130, SRZ ;  /* 0x0000000000827805 */ /* 0x000fe4000001ff00 */
[----:B------:R-:W-:Y:S02]  /*1520*/  CS2R R132, SRZ ;  /* 0x0000000000847805 */ /* 0x000fe4000001ff00 */
[----:B------:R-:W-:Y:S02]  /*1530*/  CS2R R134, SRZ ;  /* 0x0000000000867805 */ /* 0x000fe4000001ff00 */
[----:B------:R-:W-:Y:S02]  /*1540*/  CS2R R136, SRZ ;  /* 0x0000000000887805 */ /* 0x000fe4000001ff00 */
[----:B------:R-:W-:-:S02]  /*1550*/  CS2R R138, SRZ ;  /* 0x00000000008a7805 */ /* 0x000fc4000001ff00 */
[----:B------:R-:W-:Y:S01]  /*1560*/  CS2R R140, SRZ ;  /* 0x00000000008c7805 */ /* 0x000fe2000001ff00 */
[----:B------:R-:W-:Y:S01]  /*1570*/  IMAD.U32 R144, RZ, RZ, UR4 ;  /* 0x00000004ff907e24 */ /* 0x000fe2000f8e00ff */
[----:B--23--:R-:W-:Y:S02]  /*1580*/  CS2R R24, SRZ ;  /* 0x0000000000187805 */ /* 0x00cfe4000001ff00 */
[----:B------:R-:W-:Y:S02]  /*1590*/  CS2R R26, SRZ ;  /* 0x00000000001a7805 */ /* 0x000fe4000001ff00 */
[----:B------:R-:W-:Y:S02]  /*15a0*/  CS2R R28, SRZ ;  /* 0x00000000001c7805 */ /* 0x000fe4000001ff00 */
[----:B------:R-:W-:Y:S01]  /*15b0*/  CS2R R30, SRZ ;  /* 0x00000000001e7805 */ /* 0x000fe2000001ff00 */
[----:B------:R-:W-:Y:S01]  /*15c0*/  ULEA.HI UR10, UR8, UR8, URZ, 0x1 ;  /* 0x00000008080a7291 */ /* 0x000fe2000f8f083f */
[----:B------:R-:W-:-:S02]  /*15d0*/  CS2R R32, SRZ ;  /* 0x0000000000207805 */ /* 0x000fc4000001ff00 */
[----:B------:R-:W-:Y:S02]  /*15e0*/  CS2R R34, SRZ ;  /* 0x0000000000227805 */ /* 0x000fe4000001ff00 */
[----:B------:R-:W-:Y:S01]  /*15f0*/  CS2R R36, SRZ ;  /* 0x0000000000247805 */ /* 0x000fe2000001ff00 */
[----:B------:R-:W-:Y:S01]  /*1600*/  ULOP3.LUT UR11, UR10, 0xffffe, URZ, 0xc0, !UPT ;  /* 0x000ffffe0a0b7892 */ /* 0x000fe2000f8ec03f */
[----:B------:R-:W-:Y:S01]  /*1610*/  CS2R R38, SRZ ;  /* 0x0000000000267805 */ /* 0x000fe2000001ff00 */
[----:B----4-:R-:W-:Y:S01]  /*1620*/  ULEA UR10, UR13, UR12, 0x18 ;  /* 0x0000000c0d0a7291 */ /* 0x010fe2000f8ec03f */
[----:B------:R-:W-:Y:S01]  /*1630*/  CS2R R40, SRZ ;  /* 0x0000000000287805 */ /* 0x000fe2000001ff00 */
[----:B------:R-:W-:Y:S01]  /*1640*/  UIADD3 UR11, UR8, -UR11, URZ ;  /* 0x8000000b080b7290 */ /* 0x000fe2000fffe03f */
[----:B------:R-:W-:Y:S02]  /*1650*/  CS2R R42, SRZ ;  /* 0x00000000002a7805 */ /* 0x000fe4000001ff00 */
[----:B------:R-:W-:Y:S01]  /*1660*/  CS2R R44, SRZ ;  /* 0x00000000002c7805 */ /* 0x000fe2000001ff00 */
[----:B------:R-:W-:Y:S01]  /*1670*/  UMOV UR8, URZ ;  /* 0x0000003f00087c82 */ /* 0x000fe20008000000 */
[----:B------:R-:W-:Y:S01]  /*1680*/  ULEA UR11, UR11, UR10, 0xc ;  /* 0x0000000a0b0b7291 */ /* 0x000fe2000f8e603f */
[----:B------:R-:W-:-:S02]  /*1690*/  CS2R R46, SRZ ;  /* 0x00000000002e7805 */ /* 0x000fc4000001ff00 */
[----:B------:R-:W-:Y:S02]  /*16a0*/  CS2R R48, SRZ ;  /* 0x0000000000307805 */ /* 0x000fe4000001ff00 */
[----:B------:R-:W-:Y:S01]  /*16b0*/  CS2R R50, SRZ ;  /* 0x0000000000327805 */ /* 0x000fe2000001ff00 */
[----:B------:R-:W-:Y:S01]  /*16c0*/  UIADD3 UR11, UR11, 0x200, URZ ;  /* 0x000002000b0b7890 */ /* 0x000fe2000fffe03f */
[----:B------:R-:W-:Y:S02]  /*16d0*/  CS2R R52, SRZ ;  /* 0x0000000000347805 */ /* 0x000fe4000001ff00 */
[----:B------:R-:W-:Y:S02]  /*16e0*/  CS2R R54, SRZ ;  /* 0x0000000000367805 */ /* 0x000fe4000001ff00 */
[----:B------:R-:W-:Y:S01]  /*16f0*/  CS2R R56, SRZ ;  /* 0x0000000000387805 */ /* 0x000fe2000001ff00 */
[----:B------:R-:W-:Y:S01]  /*1700*/  USHF.R.U32.HI UR11, URZ, 0x4, UR11 ;  /* 0x000000043f0b7899 */ /* 0x000fe2000801160b */
[----:B------:R-:W-:-:S02]  /*1710*/  CS2R R58, SRZ ;  /* 0x00000000003a7805 */ /* 0x000fc4000001ff00 */
[----:B------:R-:W-:Y:S02]  /*1720*/  CS2R R60, SRZ ;  /* 0x00000000003c7805 */ /* 0x000fe4000001ff00 */
[----:B------:R-:W-:Y:S01]  /*1730*/  CS2R R62, SRZ ;  /* 0x00000000003e7805 */ /* 0x000fe2000001ff00 */
[----:B------:R-:W-:Y:S01]  /*1740*/  ULOP3.LUT UR11, UR11, 0x3fff, URZ, 0xc0, !UPT ;  /* 0x00003fff0b0b7892 */ /* 0x000fe2000f8ec03f */
        /* <DEDUP_REMOVED lines=11> */
[----:B------:R-:W-:Y:S01]  /*1800*/  CS2R R86, SRZ ;  /* 0x0000000000567805 */ /* 0x000fe2000001ff00 */
[----:B------:R-:W-:Y:S06]  /*1810*/  @!P1 BRA `(.L_x_18) ;  /* 0x00000008002c9947 */ /* 0x000fec0003800000 */
[----:B------:R-:W-:-:S13]  /*1820*/  ISETP.NE.AND P2, PT, R143, 0x3, PT ;  /* 0x000000038f00780c */ /* 0x000fda0003f45270 */
[----:B------:R-:W-:Y:S05]  /*1830*/  @!P2 BRA `(.L_x_19) ;  /* 0x000000000004a947 */ /* 0x000fea0003800000 */
[----:B------:R-:W-:Y:S01]  /*1840*/  BPT.TRAP 0x1 ;  /* 0x000000040000795c */ /* 0x000fe20000300000 */
.L_x_19:
[----:B------:R-:W-:Y:S01]  /*1850*/  ULEA UR6, UR5, UR10, 0x3 ;  /* 0x0000000a05067291 */ /* 0x000fe2000f8e183f */
[----:B------:R-:W-:-:S05]  /*1860*/  IMAD.U32 R11, RZ, RZ, UR4 ;  /* 0x00000004ff0b7e24 */ /* 0x000fca000f8e00ff */
[----:B------:R-:W-:-:S04]  /*1870*/  SHF.L.U32 R11, R11, 0x1f, RZ ;  /* 0x0000001f0b0b7819 */ /* 0x000fc800000006ff */
[----:B------:R0:W1:Y:S01]  /*1880*/  SYNCS.PHASECHK.TRANS64.TRYWAIT P1, [UR6], R11 ;  /* 0x0000000bff0075a7 */ /* 0x0000620008020146 */
[----:B------:R-:W-:Y:S05]  /*1890*/  @!P2 BRA `(.L_x_20) ;  /* 0x000000000004a947 */ /* 0x000fea0003800000 */
[----:B------:R-:W-:Y:S01]  /*18a0*/  BPT.TRAP 0x1 ;  /* 0x000000040000795c */ /* 0x000fe20000300000 */
.L_x_20:
[----:B-1----:R-:W-:Y:S05]  /*18b0*/  @P1 BRA `(.L_x_21) ;  /* 0x0000000000081947 */ /* 0x002fea0003800000 */
[----:B------:R-:W1:Y:S02]  /*18c0*/  SYNCS.PHASECHK.TRANS64.TRYWAIT P1, [UR6], R11 ;  /* 0x0000000bff0075a7 */ /* 0x000e640008020146 */
[----:B-1----:R-:W-:Y:S05]  /*18d0*/  @!P1 BRA `(.L_x_22) ;  /* 0x0000008000509947 */ /* 0x002fea0003800000 */
.L_x_21:
[----:B------:R-:W-:Y:S01]  /*18e0*/  UIADD3 UR6, UR10, 0x1c200, URZ ;  /* 0x0001c2000a067890 */ /* 0x000fe2000fffe03f */
[----:B------:R-:W-:Y:S01]  /*18f0*/  WARPGROUP.ARRIVE ;  /* 0x00000000000079c5 */ /* 0x000fe20000000000 */
[----:B------:R-:W-:Y:S01]  /*1900*/  ULOP3.LUT UR12, UR11, 0x10000, URZ, 0xfc, !UPT ;  /* 0x000100000b0c7892 */ /* 0x000fe2000f8efc3f */
[----:B------:R-:W-:Y:S01]  /*1910*/  CS2R R16, SRZ ;  /* 0x0000000000107805 */ /* 0x000fe2000001ff00 */
[----:B------:R-:W-:Y:S01]  /*1920*/  USHF.R.U32.HI UR6, URZ, 0x4, UR6 ;  /* 0x000000043f067899 */ /* 0x000fe20008011606 */
[----:B------:R-:W-:Y:S01]  /*1930*/  CS2R R14, SRZ ;  /* 0x00000000000e7805 */ /* 0x000fe2000001ff00 */
[----:B------:R-:W-:Y:S01]  /*1940*/  ULEA UR12, UR5, UR12, 0x9 ;  /* 0x0000000c050c7291 */ /* 0x000fe2000f8e483f */
[----:B------:R-:W-:Y:S01]  /*1950*/  CS2R R18, SRZ ;  /* 0x0000000000127805 */ /* 0x000fe2000001ff00 */
[----:B------:R-:W-:Y:S01]  /*1960*/  ULOP3.LUT UR6, UR6, 0x3fff, URZ, 0xc0, !UPT ;  /* 0x00003fff06067892 */ /* 0x000fe2000f8ec03f */
[----:B------:R-:W-:Y:S01]  /*1970*/  CS2R R20, SRZ ;  /* 0x0000000000147805 */ /* 0x000fe2000001ff00 */
[----:B------:R-:W-:Y:S01]  /*1980*/  UMOV UR13, 0x80000020 ;  /* 0x80000020000d7882 */ /* 0x000fe20000000000 */
[----:B------:R-:W-:Y:S01]  /*1990*/  UMOV UR15, 0x80000020 ;  /* 0x80000020000f7882 */ /* 0x000fe20000000000 */
[----:B------:R-:W-:Y:S01]  /*19a0*/  ULOP3.LUT UR6, UR6, 0x10000, URZ, 0xfc, !UPT ;  /* 0x0001000006067892 */ /* 0x000fe2000f8efc3f */
[----:B------:R-:W-:Y:S01]  /*19b0*/  CS2R R22, SRZ ;  /* 0x0000000000167805 */ /* 0x000fe2000001ff00 */
[----:B------:R-:W-:Y:S01]  /*19c0*/  ULDC UR7, c[0x0][0x50c] ;  /* 0x0001430000077ab9 */ /* 0x000fe20000000800 */
[----:B------:R-:W-:Y:S01]  /*19d0*/  CS2R R88, SRZ ;  /* 0x0000000000587805 */ /* 0x000fe2000001ff00 */
[----:B------:R-:W-:Y:S01]  /*19e0*/  ULEA UR14, UR5, UR6, 0x9 ;  /* 0x00000006050e7291 */ /* 0x000fe2000f8e483f */
[----:B------:R-:W-:Y:S01]  /*19f0*/  CS2R R90, SRZ ;  /* 0x00000000005a7805 */ /* 0x000fe2000001ff00 */
[----:B------:R-:W-:Y:S01]  /*1a00*/  UISETP.NE.AND UP0, UPT, UR7, 0x2, UPT ;  /* 0x000000020700788c */ /* 0x000fe2000bf05270 */
[----:B------:R-:W-:Y:S01]  /*1a10*/  CS2R R92, SRZ ;  /* 0x00000000005c7805 */ /* 0x000fe2000001ff00 */
[----:B------:R-:W-:Y:S01]  /*1a20*/  UMOV UR6, 0x2 ;  /* 0x0000000200067882 */ /* 0x000fe20000000000 */
[----:B------:R-:W-:Y:S01]  /*1a30*/  CS2R R94, SRZ ;  /* 0x00000000005e7805 */ /* 0x000fe2000001ff00 */
[----:B------:R-:W-:Y:S01]  /*1a40*/  USEL UR7, URZ, 0x1, UP0 ;  /* 0x000000013f077887 */ /* 0x000fe20008000000 */
[----:B------:R-:W-:-:S02]  /*1a50*/  CS2R R96, SRZ ;  /* 0x0000000000607805 */ /* 0x000fc4000001ff00 */
[----:B------:R-:W-:Y:S01]  /*1a60*/  CS2R R98, SRZ ;  /* 0x0000000000627805 */ /* 0x000fe2000001ff00 */
[----:B------:R-:W-:Y:S01]  /*1a70*/  QGMMA.64x128x32.F32.E4M3.E4M3 R24, gdesc[UR12], RZ, !UPT ;  /* 0x01e000000c1879f3 */ /* 0x000fe2000c7008ff */
[----:B------:R-:W-:Y:S01]  /*1a80*/  UIADD3 UR12, UR12, 0x2, URZ ;  /* 0x000000020c0c7890 */ /* 0x000fe2000fffe03f */
[----:B------:R-:W-:Y:S02]  /*1a90*/  CS2R R100, SRZ ;  /* 0x0000000000647805 */ /* 0x000fe4000001ff00 */
[----:B------:R-:W-:Y:S01]  /*1aa0*/  ISETP.NE.AND P1, PT, RZ, UR7, PT ;  /* 0x00000007ff007c0c */ /* 0x000fe2000bf25270 */
[----:B------:R-:W-:Y:S01]  /*1ab0*/  UIADD3 UR14, UR14, 0x2, URZ ;  /* 0x000000020e0e7890 */ /* 0x000fe2000fffe03f */
[----:B------:R-:W-:Y:S01]  /*1ac0*/  CS2R R102, SRZ ;  /* 0x0000000000667805 */ /* 0x000fe2000001ff00 */
[----:B------:R-:W-:Y:S01]  /*1ad0*/  UMOV UR13, 0x80000020 ;  /* 0x80000020000d7882 */ /* 0x000fe20000000000 */
[----:B------:R-:W-:Y:S01]  /*1ae0*/  UMOV UR15, 0x80000020 ;  /* 0x80000020000f7882 */ /* 0x000fe20000000000 */
        /* <DEDUP_REMOVED lines=18> */
[----:B------:R-:W-:Y:S01]  /*1c10*/  CS2R R140, SRZ ;  /* 0x00000000008c7805 */ /* 0x000fe2000001ff00 */
[----:B------:R-:W-:Y:S01]  /*1c20*/  QGMMA.64x128x32.F32.E4M3.E4M3 R24, gdesc[UR12], R24, gsb0 ;  /* 0x01e000000c1879f3 */ /* 0x000fe20008000818 */
[----:B------:R-:W-:Y:S05]  /*1c30*/  @!P1 BRA `(.L_x_23) ;  /* 0x0000000400089947 */ /* 0x000fea0003800000 */
[----:B------:R-:W-:Y:S02]  /*1c40*/  WARPGROUP.DEPBAR.LE gsb0, 0x0 ;  /* 0x00008000000079c5 */ /* 0x000fe40000010000 */
[----:B------:R-:W-:-:S01]  /*1c50*/  FADD R141, RZ, R24 ;  /* 0x00000018ff8d7221 */ /* 0x000fc20000000000 */
[----:B------:R-:W-:Y:S01]  /*1c60*/  FADD R140, RZ, R25 ;  /* 0x00000019ff8c7221 */ /* 0x000fe20000000000 */
        /* <DEDUP_REMOVED lines=62> */
[----:B------:R-:W-:-:S06]  /*2050*/  UMOV UR6, URZ ;  /* 0x0000003f00067c82 */ /* 0x000fcc0008000000 */
.L_x_23:
[----:B------:R-:W-:-:S04]  /*2060*/  UIADD3 UR18, UR5, 0x1, URZ ;  /* 0x0000000105127890 */ /* 0x000fc8000fffe03f */
[----:B------:R-:W-:-:S04]  /*2070*/  UISETP.NE.AND UP0, UPT, UR18, 0xe, UPT ;  /* 0x0000000e1200788c */ /* 0x000fc8000bf05270 */
[----:B------:R-:W-:Y:S02]  /*2080*/  USEL UR8, URZ, 0x1, UP0 ;  /* 0x000000013f087887 */ /* 0x000fe40008000000 */
[----:B------:R-:W-:Y:S02]  /*2090*/  USEL UR18, UR18, URZ, UP0 ;  /* 0x0000003f12127287 */ /* 0x000fe40008000000 */
[----:B------:R-:W-:-:S06]  /*20a0*/  ULOP3.LUT UR8, UR4, UR8, URZ, 0x3c, !UPT ;  /* 0x0000000804087292 */ /* 0x000fcc000f8e3c3f */
[----:B------:R-:W-:Y:S01]  /*20b0*/  IMAD.U32 R144, RZ, RZ, UR8 ;  /* 0x00000008ff907e24 */ /* 0x000fe2000f8e00ff */
[----:B------:R-:W-:-:S06]  /*20c0*/  UMOV UR8, 0x1 ;  /* 0x0000000100087882 */ /* 0x000fcc0000000000 */
.L_x_18:
[----:B------:R-:W-:-:S04]  /*20d0*/  UISETP.LT.AND UP0, UPT, UR9, 0x1, UPT ;  /* 0x000000010900788c */ /* 0x000fc8000bf01270 */
[----:B------:R-:W-:-:S04]  /*20e0*/  USEL UR12, UR9, 0x1, UP0 ;  /* 0x00000001090c7887 */ /* 0x000fc80008000000 */
[----:B------:R-:W-:-:S04]  /*20f0*/  UIADD3 UR12, UR9, -UR12, URZ ;  /* 0x8000000c090c7290 */ /* 0x000fc8000fffe03f */
[----:B------:R-:W-:-:S06]  /*2100*/  UISETP.GE.AND UP0, UPT, UR12, 0x1, UPT ;  /* 0x000000010c00788c */ /* 0x000fcc000bf06270 */
[----:B------:R-:W-:-:S13]  /*2110*/  PLOP3.LUT P1, PT, PT, PT, UP0, 0x80, 0x0 ;  /* 0x000000000000781c */ /* 0x000fda0003f2f008 */
[----:B------:R-:W-:Y:S05]  /*2120*/  @!P1 BRA `(.L_x_24) ;  /* 0x0000000800049947 */ /* 0x000fea0003800000 */
[----:B01----:R-:W-:Y:S01]  /*2130*/  IMAD.U32 R11, RZ, RZ, UR12 ;  /* 0x0000000cff0b7e24 */ /* 0x003fe2000f8e00ff */
[----:B------:R-:W-:Y:S01]  /*2140*/  ULDC UR19, c[0x0][0x50c] ;  /* 0x0001430000137ab9 */ /* 0x000fe20000000800 */
[----:B------:R-:W-:-:S07]  /*2150*/  IMAD.U32 R12, RZ, RZ, UR5 ;  /* 0x00000005ff0c7e24 */ /* 0x000fce000f8e00ff */
.L_x_32:
[----:B------:R-:W-:-:S13]  /*2160*/  ISETP.NE.AND P2, PT, R143, 0x3, PT ;  /* 0x000000038f00780c */ /* 0x000fda0003f45270 */
[----:B0-----:R-:W-:Y:S05]  /*2170*/  @!P2 BRA `(.L_x_25) ;  /* 0x000000000004a947 */ /* 0x001fea0003800000 */
[----:B------:R-:W-:Y:S01]  /*2180*/  BPT.TRAP 0x1 ;  /* 0x000000040000795c */ /* 0x000fe20000300000 */
.L_x_25:
[----:B------:R-:W0:Y:S01]  /*2190*/  S2UR UR12, SR_CgaCtaId ;  /* 0x00000000000c79c3 */ /* 0x000e220000008800 */
[----:B------:R-:W-:Y:S01]  /*21a0*/  UMOV UR10, 0x400 ;  /* 0x00000400000a7882 */ /* 0x000fe20000000000 */
[----:B------:R-:W-:Y:S01]  /*21b0*/  SHF.L.U32 R13, R144, 0x1f, RZ ;  /* 0x0000001f900d7819 */ /* 0x000fe200000006ff */
[----:B0-----:R-:W-:-:S04]  /*21c0*/  ULEA UR10, UR12, UR10, 0x18 ;  /* 0x0000000a0c0a7291 */ /* 0x001fc8000f8ec03f */
[----:B------:R-:W-:-:S09]  /*21d0*/  ULEA UR12, UR18, UR10, 0x3 ;  /* 0x0000000a120c7291 */ /* 0x000fd2000f8e183f */
[----:B------:R0:W1:Y:S01]  /*21e0*/  SYNCS.PHASECHK.TRANS64.TRYWAIT P1, [UR12], R13 ;  /* 0x0000000dff0075a7 */ /* 0x000062000802014c */
[----:B------:R-:W-:Y:S05]  /*21f0*/  @!P2 BRA `(.L_x_26) ;  /* 0x000000000004a947 */ /* 0x000fea0003800000 */
[----:B------:R-:W-:Y:S01]  /*2200*/  BPT.TRAP 0x1 ;  /* 0x000000040000795c */ /* 0x000fe20000300000 */
.L_x_26:
[----:B-1----:R-:W-:Y:S05]  /*2210*/  @P1 BRA `(.L_x_27) ;  /* 0x0000000000081947 */ /* 0x002fea0003800000 */
[----:B------:R-:W1:Y:S02]  /*2220*/  SYNCS.PHASECHK.TRANS64.TRYWAIT P1, [UR12], R13 ;  /* 0x0000000dff0075a7 */ /* 0x000e64000802014c */
[----:B-1----:R-:W-:Y:S05]  /*2230*/  @!P1 BRA `(.L_x_28) ;  /* 0x0000007800109947 */ /* 0x002fea0003800000 */
.L_x_27:
[----:B------:R-:W-:Y:S01]  /*2240*/  UIADD3 UR12, UR10, 0x1c200, URZ ;  /* 0x0001c2000a0c7890 */ /* 0x000fe2000fffe03f */
[----:B------:R-:W-:Y:S01]  /*2250*/  WARPGROUP.ARRIVE ;  /* 0x00000000000079c5 */ /* 0x000fe20000000000 */
[----:B------:R-:W-:Y:S02]  /*2260*/  UISETP.NE.AND UP0, UPT, UR7, URZ, UPT ;  /* 0x0000003f0700728c */ /* 0x000fe4000bf05270 */
[----:B------:R-:W-:Y:S02]  /*2270*/  USHF.R.U32.HI UR12, URZ, 0x4, UR12 ;  /* 0x000000043f0c7899 */ /* 0x000fe4000801160c */
[----:B------:R-:W-:Y:S02]  /*2280*/  USEL UR8, UR8, URZ, !UP0 ;  /* 0x0000003f08087287 */ /* 0x000fe4000c000000 */
[----:B------:R-:W-:Y:S02]  /*2290*/  ULOP3.LUT UR7, UR12, 0x3fff, URZ, 0xc0, !UPT ;  /* 0x00003fff0c077892 */ /* 0x000fe4000f8ec03f */
[----:B------:R-:W-:-:S02]  /*22a0*/  ULOP3.LUT UR12, UR11, 0x10000, URZ, 0xfc, !UPT ;  /* 0x000100000b0c7892 */ /* 0x000fc4000f8efc3f */
[----:B------:R-:W-:Y:S02]  /*22b0*/  ULOP3.LUT UR7, UR7, 0x10000, URZ, 0xfc, !UPT ;  /* 0x0001000007077892 */ /* 0x000fe4000f8efc3f */
[----:B------:R-:W-:Y:S02]  /*22c0*/  UISETP.NE.U32.AND UP0, UPT, UR8, URZ, UPT ;  /* 0x0000003f0800728c */ /* 0x000fe4000bf05070 */
[----:B------:R-:W-:Y:S02]  /*22d0*/  ULEA UR12, UR18, UR12, 0x9 ;  /* 0x0000000c120c7291 */ /* 0x000fe4000f8e483f */
[----:B------:R-:W-:Y:S01]  /*22e0*/  ULEA UR14, UR18, UR7, 0x9 ;  /* 0x00000007120e7291 */ /* 0x000fe2000f8e483f */
[----:B------:R-:W-:Y:S01]  /*22f0*/  UMOV UR13, 0x80000020 ;  /* 0x80000020000d7882 */ /* 0x000fe20000000000 */
[----:B------:R-:W-:Y:S01]  /*2300*/  UMOV UR15, 0x80000020 ;  /* 0x80000020000f7882 */ /* 0x000fe20000000000 */
[----:B------:R-:W-:-:S06]  /*2310*/  UIADD3 UR6, UR6, 0x2, URZ ;  /* 0x0000000206067890 */ /* 0x000fcc000fffe03f */
[----:B------:R-:W-:Y:S01]  /*2320*/  QGMMA.64x128x32.F32.E4M3.E4M3 R24, gdesc[UR12], R24, UP0 ;  /* 0x01e000000c1879f3 */ /* 0x000fe2000bf00818 */
[----:B------:R-:W-:Y:S02]  /*2330*/  UIADD3 UR12, UR12, 0x2, URZ ;  /* 0x000000020c0c7890 */ /* 0x000fe4000fffe03f */
[----:B------:R-:W-:Y:S01]  /*2340*/  UIADD3 UR14, UR14, 0x2, URZ ;  /* 0x000000020e0e7890 */ /* 0x000fe2000fffe03f */
[----:B------:R-:W-:Y:S01]  /*2350*/  UMOV UR13, 0x80000020 ;  /* 0x80000020000d7882 */ /* 0x000fe20000000000 */
[----:B------:R-:W-:Y:S01]  /*2360*/  UMOV UR15, 0x80000020 ;  /* 0x80000020000f7882 */ /* 0x000fe20000000000 */
[----:B------:R-:W-:-:S04]  /*2370*/  UISETP.NE.AND UP0, UPT, UR6, UR19, UPT ;  /* 0x000000130600728c */ /* 0x000fc8000bf05270 */
[----:B------:R-:W-:-:S06]  /*2380*/  USEL UR7, URZ, 0x1, UP0 ;  /* 0x000000013f077887 */ /* 0x000fcc0008000000 */
[----:B------:R-:W-:Y:S01]  /*2390*/  ISETP.NE.AND P1, PT, RZ, UR7, PT ;  /* 0x00000007ff007c0c */ /* 0x000fe2000bf25270 */
[----:B------:R-:W-:Y:S03]  /*23a0*/  QGMMA.64x128x32.F32.E4M3.E4M3 R24, gdesc[UR12], R24, gsb0 ;  /* 0x01e000000c1879f3 */ /* 0x000fe60008000818 */
[----:B------:R-:W-:-:S09]  /*23b0*/  WARPGROUP.DEPBAR.LE gsb0, 0x1 ;  /* 0x00008000000079c5 */ /* 0x000fd20000010100 */
[----:B------:R-:W-:Y:S05]  /*23c0*/  @!P1 BRA `(.L_x_29) ;  /* 0x0000000400089947 */ /* 0x000fea0003800000 */
[----:B------:R-:W-:Y:S02]  /*23d0*/  WARPGROUP.DEPBAR.LE gsb0, 0x0 ;  /* 0x00008000000079c5 */ /* 0x000fe40000010000 */
[----:B------:R-:W-:-:S01]  /*23e0*/  FADD R141, R24, R141 ;  /* 0x0000008d188d7221 */ /* 0x000fc20000000000 */
[----:B------:R-:W-:Y:S01]  /*23f0*/  FADD R140, R25, R140 ;  /* 0x0000008c198c7221 */ /* 0x000fe20000000000 */
        /* <DEDUP_REMOVED lines=62> */
[----:B------:R-:W-:-:S06]  /*27e0*/  UMOV UR6, URZ ;  /* 0x0000003f00067c82 */ /* 0x000fcc0008000000 */
.L_x_29:
[----:B------:R-:W-:Y:S05]  /*27f0*/  @!P2 BRA `(.L_x_30) ;  /* 0x000000000004a947 */ /* 0x000fea0003800000 */
[----:B------:R-:W-:Y:S01]  /*2800*/  BPT.TRAP 0x1 ;  /* 0x000000040000795c */ /* 0x000fe20000300000 */
.L_x_30:
[----:B01----:R-:W-:Y:S02]  /*2810*/  @P0 LEA R13, R12, UR10, 0x3 ;  /* 0x0000000a0c0d0c11 */ /* 0x003fe4000f8e18ff */
[----:B------:R-:W-:-:S03]  /*2820*/  ISETP.GT.U32.AND P1, PT, R4, 0x1, PT ;  /* 0x000000010400780c */ /* 0x000fc60003f24070 */
[----:B------:R-:W-:-:S05]  /*2830*/  @P0 VIADD R142, R13, 0x70 ;  /* 0x000000700d8e0836 */ /* 0x000fca0000000000 */
[----:B------:R-:W-:-:S04]  /*2840*/  @P0 PRMT R142, R5, 0x654, R142 ;  /* 0x00000654058e0816 */ /* 0x000fc8000000008e */
[----:B------:R0:W-:Y:S01]  /*2850*/  @P0 SYNCS.ARRIVE.TRANS64.RED.A1T0 RZ, [R142+URZ], RZ ;  /* 0x000000ff8eff09a7 */ /* 0x0001e2000810043f */
[----:B------:R-:W-:Y:S05]  /*2860*/  @P1 BRA `(.L_x_31) ;  /* 0x0000000000041947 */ /* 0x000fea0003800000 */
[----:B------:R-:W-:Y:S01]  /*2870*/  BPT.TRAP 0x1 ;  /* 0x000000040000795c */ /* 0x000fe20000300000 */
.L_x_31:
[----:B------:R-:W-:Y:S01]  /*2880*/  UIADD3 UR18, UR18, 0x1, URZ ;  /* 0x0000000112127890 */ /* 0x000fe2000fffe03f */
[C---:B------:R-:W-:Y:S01]  /*2890*/  ISETP.GT.AND P2, PT, R11.reuse, 0x1, PT ;  /* 0x000000010b00780c */ /* 0x040fe20003f44270 */
[----:B------:R-:W-:Y:S02]  /*28a0*/  VIADD R12, R12, 0x1 ;  /* 0x000000010c0c7836 */ /* 0x000fe40000000000 */
[----:B------:R-:W-:Y:S01]  /*28b0*/  UISETP.NE.AND UP0, UPT, UR18, 0xe, UPT ;  /* 0x0000000e1200788c */ /* 0x000fe2000bf05270 */
[----:B------:R-:W-:Y:S02]  /*28c0*/  VIADD R11, R11, 0xffffffff ;  /* 0xffffffff0b0b7836 */ /* 0x000fe40000000000 */
[C---:B------:R-:W-:Y:S01]  /*28d0*/  ISETP.NE.AND P1, PT, R12.reuse, 0xe, PT ;  /* 0x0000000e0c00780c */ /* 0x040fe20003f25270 */
[----:B------:R-:W-:Y:S02]  /*28e0*/  USEL UR8, URZ, 0x1, UP0 ;  /* 0x000000013f087887 */ /* 0x000fe40008000000 */
[----:B------:R-:W-:Y:S01]  /*28f0*/  USEL UR18, UR18, URZ, UP0 ;  /* 0x0000003f12127287 */ /* 0x000fe20008000000 */
[----:B------:R-:W-:-:S03]  /*2900*/  SEL R12, R12, RZ, P1 ;  /* 0x000000ff0c0c7207 */ /* 0x000fc60000800000 */
[----:B------:R-:W-:Y:S01]  /*2910*/  LOP3.LUT R144, R144, UR8, RZ, 0x3c, !PT ;  /* 0x0000000890907c12 */ /* 0x000fe2000f8e3cff */
[----:B------:R-:W-:Y:S01]  /*2920*/  UMOV UR8, 0x1 ;  /* 0x0000000100087882 */ /* 0x000fe20000000000 */
[----:B------:R-:W-:Y:S06]  /*2930*/  @P2 BRA `(.L_x_32) ;  /* 0xfffffff800082947 */ /* 0x000fec000383ffff */
.L_x_24:
[----:B------:R-:W-:Y:S01]  /*2940*/  UISETP.NE.AND UP0, UPT, UR6, URZ, UPT ;  /* 0x0000003f0600728c */ /* 0x000fe2000bf05270 */
[----:B01----:R-:W0:Y:S03]  /*2950*/  LDC R11, c[0x0][0x28c] ;  /* 0x0000a300ff0b7b82 */ /* 0x003e260000000800 */
[----:B------:R-:W-:-:S06]  /*2960*/  USEL UR6, URZ, 0x1, !UP0 ;  /* 0x000000013f067887 */ /* 0x000fcc000c000000 */
[----:B------:R-:W-:Y:S02]  /*2970*/  ISETP.NE.AND P1, PT, RZ, UR6, PT ;  /* 0x00000006ff007c0c */ /* 0x000fe4000bf25270 */
[----:B0-----:R-:W-:-:S11]  /*2980*/  ISETP.GE.AND P2, PT, R11, 0x1, PT ;  /* 0x000000010b00780c */ /* 0x001fd60003f46270 */
[----:B------:R-:W-:Y:S05]  /*2990*/  @!P1 BRA `(.L_x_33) ;  /* 0x0000000400049947 */ /* 0x000fea0003800000 */
[----:B------:R-:W-:Y:S02]  /*29a0*/  WARPGROUP.DEPBAR.LE gsb0, 0x0 ;  /* 0x00008000000079c5 */ /* 0x000fe40000010000 */
[----:B------:R-:W-:Y:S01]  /*29b0*/  FADD R141, R24, R141 ;  /* 0x0000008d188d7221 */ /* 0x000fe20000000000 */
        /* <DEDUP_REMOVED lines=62> */
[----:B------:R-:W-:-:S07]  /*2da0*/  FADD R16, R16, R87 ;  /* 0x0000005710107221 */ /* 0x000fce0000000000 */
.L_x_33:
[----:B------:R-:W-:Y:S02]  /*2db0*/  WARPGROUP.DEPBAR.LE gsb0, 0x0 ;  /* 0x00008000000079c5 */ /* 0x000fe40000010000 */
[----:B------:R-:W-:Y:S05]  /*2dc0*/  @!P2 BRA `(.L_x_34) ;  /* 0x000000000054a947 */ /* 0x000fea0003800000 */
[----:B------:R-:W-:-:S13]  /*2dd0*/  ISETP.NE.AND P1, PT, R143, 0x3, PT ;  /* 0x000000038f00780c */ /* 0x000fda0003f25270 */
[----:B------:R-:W-:Y:S05]  /*2de0*/  @!P1 BRA `(.L_x_35) ;  /* 0x0000000000049947 */ /* 0x000fea0003800000 */
[----:B------:R-:W-:Y:S01]  /*2df0*/  BPT.TRAP 0x1 ;  /* 0x000000040000795c */ /* 0x000fe20000300000 */
.L_x_35:
[----:B------:R-:W-:Y:S01]  /*2e00*/  BSSY B0, `(.L_x_36) ;  /* 0x000000f000007945 */ /* 0x000fe20003800000 */
[----:B------:R-:W-:-:S03]  /*2e10*/  ISETP.GT.U32.AND P1, PT, R4, 0x1, PT ;  /* 0x000000010400780c */ /* 0x000fc60003f24070 */
[----:B------:R-:W-:Y:S10]  /*2e20*/  @!P0 BRA `(.L_x_37) ;  /* 0x0000000000308947 */ /* 0x000ff40003800000 */
[----:B------:R-:W-:-:S04]  /*2e30*/  UISETP.LT.AND UP0, UPT, UR9, 0x1, UPT ;  /* 0x000000010900788c */ /* 0x000fc8000bf01270 */
[----:B------:R-:W-:-:S04]  /*2e40*/  USEL UR8, UR9, 0x1, UP0 ;  /* 0x0000000109087887 */ /* 0x000fc80008000000 */
[----:B------:R-:W-:-:S04]  /*2e50*/  UIADD3 UR8, UR5, UR9, -UR8 ;  /* 0x0000000905087290 */ /* 0x000fc8000fffe808 */
[----:B------:R-:W-:-:S04]  /*2e60*/  USHF.R.U32.HI UR6, URZ, 0x1, UR8 ;  /* 0x000000013f067899 */ /* 0x000fc80008011608 */
[----:B------:R-:W-:-:S04]  /*2e70*/  UIMAD.WIDE.U32 UR6, UR6, -0x6db6db6d, URZ ;  /* 0x92492493060678a5 */ /* 0x000fc8000f8e003f */
[----:B------:R-:W-:-:S04]  /*2e80*/  USHF.R.U32.HI UR6, URZ, 0x2, UR7 ;  /* 0x000000023f067899 */ /* 0x000fc80008011607 */
[----:B------:R-:W-:-:S04]  /*2e90*/  UIMAD UR8, UR6, -0xe, UR8 ;  /* 0xfffffff2060878a4 */ /* 0x000fc8000f8e0208 */
[----:B------:R-:W-:-:S04]  /*2ea0*/  ULEA UR8, UR8, UR10, 0x3 ;  /* 0x0000000a08087291 */ /* 0x000fc8000f8e183f */
[----:B------:R-:W-:-:S06]  /*2eb0*/  UIADD3 UR8, UR8, 0x70, URZ ;  /* 0x0000007008087890 */ /* 0x000fcc000fffe03f */
[----:B------:R-:W-:-:S05]  /*2ec0*/  IMAD.U32 R12, RZ, RZ, UR8 ;  /* 0x00000008ff0c7e24 */ /* 0x000fca000f8e00ff */
[----:B------:R-:W-:-:S04]  /*2ed0*/  PRMT R11, R5, 0x654, R12 ;  /* 0x00000654050b7816 */ /* 0x000fc8000000000c */
[----:B------:R0:W-:Y:S03]  /*2ee0*/  SYNCS.ARRIVE.TRANS64.RED.A1T0 RZ, [R11+URZ], RZ ;  /* 0x000000ff0bff79a7 */ /* 0x0001e6000810043f */
.L_x_37:
[----:B------:R-:W-:Y:S05]  /*2ef0*/  BSYNC B0 ;  /* 0x0000000000007941 */ /* 0x000fea0003800000 */
.L_x_36:
[----:B------:R-:W-:Y:S05]  /*2f00*/  @P1 BRA `(.L_x_34) ;  /* 0x0000000000041947 */ /* 0x000fea0003800000 */
[----:B------:R-:W-:Y:S01]  /*2f10*/  BPT.TRAP 0x1 ;  /* 0x000000040000795c */ /* 0x000fe20000300000 */
.L_x_34:
[----:B------:R-:W1:Y:S01]  /*2f20*/  LDC R25, c[0x0][0x288] ;  /* 0x0000a200ff197b82 */ /* 0x000e620000000800 */
[----:B------:R-:W-:Y:S01]  /*2f30*/  IMAD.SHL.U32 R31, R10, 0x80, RZ ;  /* 0x000000800a1f7824 */ /* 0x000fe200078e00ff */
[--C-:B0-----:R-:W-:Y:S01]  /*2f40*/  SHF.R.U32.HI R11, RZ, 0x2, R0.reuse ;  /* 0x00000002ff0b7819 */ /* 0x101fe20000011600 */
[----:B------:R-:W-:Y:S01]  /*2f50*/  UIADD3 UR5, UR9, UR5, URZ ;  /* 0x0000000509057290 */ /* 0x000fe2000fffe03f */
[C---:B------:R-:W-:Y:S01]  /*2f60*/  LOP3.LUT R13, R0.reuse, 0x60, RZ, 0xc0, !PT ;  /* 0x00000060000d7812 */ /* 0x040fe200078ec0ff */
[----:B------:R-:W-:Y:S01]  /*2f70*/  IMAD.SHL.U32 R33, R7, 0x80, RZ ;  /* 0x0000008007217824 */ /* 0x000fe200078e00ff */
[----:B------:R-:W-:Y:S01]  /*2f80*/  SHF.R.U32.HI R24, RZ, 0x7, R0 ;  /* 0x00000007ff187819 */ /* 0x000fe20000011600 */
[----:B------:R-:W-:Y:S01]  /*2f90*/  UISETP.GT.U32.AND UP0, UPT, UR5, 0xd, UPT ;  /* 0x0000000d0500788c */ /* 0x000fe2000bf04070 */
[----:B------:R-:W-:Y:S01]  /*2fa0*/  LOP3.LUT R12, R11, 0x7, RZ, 0xc0, !PT ;  /* 0x000000070b0c7812 */ /* 0x000fe200078ec0ff */
[----:B------:R-:W-:Y:S01]  /*2fb0*/  IMAD.SHL.U32 R28, R0, 0x2, RZ ;  /* 0x00000002001c7824 */ /* 0x000fe200078e00ff */
[----:B------:R-:W-:Y:S01]  /*2fc0*/  SHF.R.U32.HI R27, RZ, 0x1, R13 ;  /* 0x00000001ff1b7819 */ /* 0x000fe2000001160d */
[----:B------:R-:W-:Y:S01]  /*2fd0*/  ULDC UR12, c[0x0][0x284] ;  /* 0x0000a100000c7ab9 */ /* 0x000fe20000000800 */
[----:B------:R-:W-:Y:S01]  /*2fe0*/  LOP3.LUT R11, R24, 0x1, RZ, 0xc0, !PT ;  /* 0x00000001180b7812 */ /* 0x000fe200078ec0ff */
[----:B------:R-:W-:Y:S01]  /*2ff0*/  USHF.R.U32.HI UR6, URZ, 0x1, UR5 ;  /* 0x000000013f067899 */ /* 0x000fe20008011605 */
[----:B------:R-:W-:Y:S01]  /*3000*/  IADD3 R26, RZ, -R27, -R12 ;  /* 0x8000001bff1a7210 */ /* 0x000fe20007ffe80c */
[----:B------:R-:W-:Y:S01]  /*3010*/  UISETP.LT.U32.AND UP0, UPT, UR9, 0xe, UP0 ;  /* 0x0000000e0900788c */ /* 0x000fe20008701070 */
[----:B------:R-:W-:Y:S01]  /*3020*/  SHF.R.S32.HI R32, RZ, 0x1f, R6 ;  /* 0x0000001fff207819 */ /* 0x000fe20000011406 */
[----:B------:R-:W-:Y:S01]  /*3030*/  UISETP.GE.U32.AND UP1, UPT, UR9, 0xe, UPT ;  /* 0x0000000e0900788c */ /* 0x000fe2000bf26070 */
[----:B------:R-:W-:Y:S01]  /*3040*/  IMAD.SHL.U32 R13, R11, 0x40, RZ ;  /* 0x000000400b0d7824 */ /* 0x000fe200078e00ff */
[----:B------:R-:W-:Y:S01]  /*3050*/  LOP3.LUT R28, R31, 0x6, R28, 0xf8, !PT ;  /* 0x000000061f1c7812 */ /* 0x000fe200078ef81c */
[----:B------:R-:W-:Y:S01]  /*3060*/  ULDC.64 UR10, c[0x0][0x5d0] ;  /* 0x00017400000a7ab9 */ /* 0x000fe20000000a00 */
[----:B------:R-:W-:Y:S01]  /*3070*/  LOP3.LUT R24, R0, 0x3, RZ, 0xc0, !PT ;  /* 0x0000000300187812 */ /* 0x000fe200078ec0ff */
[----:B------:R-:W-:Y:S01]  /*3080*/  UIMAD.WIDE.U32 UR6, UR6, -0x6db6db6d, URZ ;  /* 0x92492493060678a5 */ /* 0x000fe2000f8e003f */
[----:B------:R-:W-:Y:S01]  /*3090*/  IMAD R26, R11, -0x40, R26 ;  /* 0xffffffc00b1a7824 */ /* 0x000fe200078e021a */
[----:B-1----:R-:W-:Y:S01]  /*30a0*/  ISETP.GE.AND P1, PT, R31, R25, PT ;  /* 0x000000191f00720c */ /* 0x002fe20003f26270 */
[----:B------:R-:W-:Y:S01]  /*30b0*/  USEL UR8, URZ, 0x1, !UP0 ;  /* 0x000000013f087887 */ /* 0x000fe2000c000000 */
[----:B------:R-:W-:Y:S01]  /*30c0*/  IMAD R11, R32, UR10, RZ ;  /* 0x0000000a200b7c24 */ /* 0x000fe2000f8e02ff */
[----:B------:R-:W-:Y:S01]  /*30d0*/  SHF.R.S32.HI R29, RZ, 0x1f, R28 ;  /* 0x0000001fff1d7819 */ /* 0x000fe2000001141c */
[----:B------:R-:W-:Y:S01]  /*30e0*/  USHF.R.U32.HI UR6, URZ, 0x2, UR7 ;  /* 0x000000023f067899 */ /* 0x000fe20008011607 */
[----:B------:R-:W-:Y:S01]  /*30f0*/  ISETP.GE.OR P1, PT, R33, UR12, P1 ;  /* 0x0000000c21007c0c */ /* 0x000fe20008f26670 */
[----:B------:R-:W-:Y:S01]  /*3100*/  ULOP3.LUT UR4, UR4, UR8, URZ, 0x3c, !UPT ;  /* 0x0000000804047292 */ /* 0x000fe2000f8e3c3f */
[----:B------:R-:W-:Y:S01]  /*3110*/  LOP3.LUT R13, R13, 0x40, R12, 0xe2, !PT ;  /* 0x000000400d0d7812 */ /* 0x000fe200078ee20c */
[----:B------:R-:W-:Y:S01]  /*3120*/  IMAD R12, R24, -0x2, R25 ;  /* 0xfffffffe180c7824 */ /* 0x000fe200078e0219 */
[----:B------:R-:W-:Y:S01]  /*3130*/  UIMAD UR5, UR6, -0xe, UR5 ;  /* 0xfffffff2060578a4 */ /* 0x000fe2000f8e0205 */
[----:B------:R-:W-:Y:S01]  /*3140*/  IMAD.WIDE R24, R7, 0x80, RZ ;  /* 0x0000008007187825 */ /* 0x000fe200078e02ff */
[----:B------:R-:W-:Y:S01]  /*3150*/  @UP1 ULOP3.LUT UR4, UR4, 0x1, UR6, 0x78, !UPT ;  /* 0x0000000104041892 */ /* 0x000fe2000f8e7806 */
[----:B------:R-:W-:-:S02]  /*3160*/  IADD3 R33, -R33, UR12, R26 ;  /* 0x0000000c21217c10 */ /* 0x000fc4000fffe11a */
[----:B------:R-:W-:Y:S01]  /*3170*/  IMAD R7, R6, UR11, R11 ;  /* 0x0000000b06077c24 */ /* 0x000fe2000f8e020b */
[----:B------:R-:W-:Y:S01]  /*3180*/  LOP3.LUT R35, R24, R13, R27, 0xfe, !PT ;  /* 0x0000000d18237212 */ /* 0x000fe200078efe1b */
[----:B------:R-:W-:-:S04]  /*3190*/  IMAD.WIDE.U32 R10, R6, UR10, R28 ;  /* 0x0000000a060a7c25 */ /* 0x000fc8000f8e001c */
[----:B------:R-:W-:Y:S02]  /*31a0*/  IMAD.IADD R11, R11, 0x1, R7 ;  /* 0x000000010b0b7824 */ /* 0x000fe400078e0207 */
[----:B------:R-:W-:Y:S02]  /*31b0*/  IMAD.IADD R27, R12, 0x1, -R31 ;  /* 0x000000010c1b7824 */ /* 0x000fe400078e0a1f */
[----:B------:R-:W-:Y:S01]  /*31c0*/  IMAD.MOV.U32 R26, RZ, RZ, -0x1 ;  /* 0xffffffffff1a7424 */ /* 0x000fe200078e00ff */
[----:B------:R-:W-:Y:S06]  /*31d0*/  @P1 BRA `(.L_x_38) ;  /* 0x0000004400a41947 */ /* 0x000fec0003800000 */
[----:B------:R-:W0:Y:S01]  /*31e0*/  LDC.64 R30, c[0x0][0x5c8] ;  /* 0x00017200ff1e7b82 */ /* 0x000e220000000a00 */
[----:B------:R-:W-:Y:S01]  /*31f0*/  ULDC.64 UR6, c[0x0][0x5c0] ;  /* 0x0001700000067ab9 */ /* 0x000fe20000000a00 */
[----:B------:R-:W-:Y:S01]  /*3200*/  BSSY B0, `(.L_x_38) ;  /* 0x0000466000007945 */ /* 0x000fe20003800000 */
[-C--:B0-----:R-:W-:Y:S02]  /*3210*/  IMAD R12, R25, R30.reuse, RZ ;  /* 0x0000001e190c7224 */ /* 0x081fe400078e02ff */
[----:B------:R-:W-:-:S04]  /*3220*/  IMAD.WIDE.U32 R10, R35, R30, R10 ;  /* 0x0000001e230a7225 */ /* 0x000fc800078e000a */
[----:B------:R-:W-:Y:S01]  /*3230*/  IMAD R13, R35, R31, R12 ;  /* 0x0000001f230d7224 */ /* 0x000fe200078e020c */
[----:B------:R-:W-:Y:S02]  /*3240*/  LEA R7, P1, R30, R10, 0x3 ;  /* 0x0000000a1e077211 */ /* 0x000fe400078218ff */
[----:B------:R-:W-:Y:S01]  /*3250*/  IADD3 R12, P2, R10, UR6, RZ ;  /* 0x000000060a0c7c10 */ /* 0x000fe2000ff5e0ff */
[----:B------:R-:W-:Y:S01]  /*3260*/  IMAD.IADD R13, R11, 0x1, R13 ;  /* 0x000000010b0d7824 */ /* 0x000fe200078e020d */
[----:B------:R-:W-:-:S04]  /*3270*/  IADD3 R10, P4, R7, UR6, RZ ;  /* 0x00000006070a7c10 */ /* 0x000fc8000ff9e0ff */
[----:B------:R-:W-:Y:S02]  /*3280*/  LEA.HI.X R7, R30, R13, R31, 0x3, P1 ;  /* 0x0000000d1e077211 */ /* 0x000fe400008f1c1f */
[----:B---3-5:R-:W-:Y:S02]  /*3290*/  FSETP.NEU.AND P1, PT, R9, RZ, PT ;  /* 0x000000ff0900720b */ /* 0x028fe40003f2d000 */
[----:B------:R-:W-:Y:S02]  /*32a0*/  IADD3.X R13, R13, UR7, RZ, P2, !PT ;  /* 0x000000070d0d7c10 */ /* 0x000fe400097fe4ff */
[----:B------:R-:W-:-:S09]  /*32b0*/  IADD3.X R11, R7, UR7, RZ, P4, !PT ;  /* 0x00000007070b7c10 */ /* 0x000fd2000a7fe4ff */
[----:B------:R-:W-:Y:S05]  /*32c0*/  @!P1 BRA `(.L_x_39) ;  /* 0x00000034005c9947 */ /* 0x000fea0003800000 */
[----:B------:R-:W-:Y:S01]  /*32d0*/  ULDC.64 UR6, c[0x0][0x5b8] ;  /* 0x00016e0000067ab9 */ /* 0x000fe20000000a00 */
[----:B------:R-:W-:Y:S01]  /*32e0*/  ISETP.GE.AND P1, PT, R33, 0x1, PT ;  /* 0x000000012100780c */ /* 0x000fe20003f26270 */
[----:B------:R-:W-:Y:S01]  /*32f0*/  IMAD R7, R32, UR6, RZ ;  /* 0x0000000620077c24 */ /* 0x000fe2000f8e02ff */
[----:B------:R-:W-:Y:S01]  /*3300*/  ULDC.64 UR10, c[0x0][0x5a8] ;  /* 0x00016a00000a7ab9 */ /* 0x000fe20000000a00 */
[C---:B------:R-:W-:Y:S01]  /*3310*/  IMAD.WIDE.U32 R28, R6.reuse, UR6, R28 ;  /* 0x00000006061c7c25 */ /* 0x040fe2000f8e001c */
[----:B------:R-:W-:Y:S01]  /*3320*/  ISETP.LT.OR P5, PT, R27, 0x1, !P1 ;  /* 0x000000011b00780c */ /* 0x000fe20004fa1670 */
[----:B------:R-:W-:Y:S02]  /*3330*/  BSSY B1, `(.L_x_40) ;  /* 0x000000c000017945 */ /* 0x000fe40003800000 */
[----:B------:R-:W-:Y:S01]  /*3340*/  IMAD R7, R6, UR7, R7 ;  /* 0x0000000706077c24 */ /* 0x000fe2000f8e0207 */
[----:B------:R-:W-:Y:S02]  /*3350*/  ULDC.64 UR6, c[0x0][0x5b0] ;  /* 0x00016c0000067ab9 */ /* 0x000fe40000000a00 */
[----:B------:R-:W-:-:S02]  /*3360*/  IMAD R30, R25, UR6, RZ ;  /* 0x00000006191e7c24 */ /* 0x000fc4000f8e02ff */
[----:B------:R-:W-:Y:S02]  /*3370*/  IMAD.IADD R29, R29, 0x1, R7 ;  /* 0x000000011d1d7824 */ /* 0x000fe400078e0207 */
[C-C-:B------:R-:W-:Y:S01]  /*3380*/  IMAD R31, R35.reuse, UR7, R30.reuse ;  /* 0x00000007231f7c24 */ /* 0x140fe2000f8e021e */
[----:B------:R-:W-:Y:S01]  /*3390*/  PRMT R30, RZ, 0x7610, R30 ;  /* 0x00007610ff1e7816 */ /* 0x000fe2000000001e */
[----:B------:R-:W-:-:S03]  /*33a0*/  IMAD.WIDE.U32 R6, R35, UR6, R28 ;  /* 0x0000000623067c25 */ /* 0x000fc6000f8e001c */
[----:B------:R-:W-:-:S04]  /*33b0*/  IADD3 R6, P2, R6, UR10, RZ ;  /* 0x0000000a06067c10 */ /* 0x000fc8000ff5e0ff */
[----:B------:R-:W-:Y:S01]  /*33c0*/  IADD3.X R7, R7, UR11, R31, P2, !PT ;  /* 0x0000000b07077c10 */ /* 0x000fe200097fe41f */
[----:B------:R-:W-:Y:S08]  /*33d0*/  @P5 BRA `(.L_x_41) ;  /* 0x0000000000045947 */ /* 0x000ff00003800000 */
[----:B------:R0:W5:Y:S02]  /*33e0*/  LDG.E.U8 R30, desc[UR16][R6.64] ;  /* 0x00000010061e7981 */ /* 0x000164000c1e1100 */
.L_x_41:
[----:B------:R-:W-:Y:S05]  /*33f0*/  BSYNC B1 ;  /* 0x0000000000017941 */ /* 0x000fea0003800000 */
.L_x_40:
[----:B-----5:R-:W-:Y:S01]  /*3400*/  LOP3.LUT R30, R30, 0xff, RZ, 0xc0, !PT ;  /* 0x000000ff1e1e7812 */ /* 0x020fe200078ec0ff */
[----:B------:R-:W-:Y:S01]  /*3410*/  BSSY B1, `(.L_x_42) ;  /* 0x000000b000017945 */ /* 0x000fe20003800000 */
[----:B------:R-:W-:Y:S02]  /*3420*/  ISETP.LT.OR P4, PT, R27, 0x2, !P1 ;  /* 0x000000021b00780c */ /* 0x000fe40004f81670 */
[----:B------:R-:W-:-:S05]  /*3430*/  F2FP.F16.E4M3.UNPACK_B R30, R30 ;  /* 0x0000001eff1e723e */ /* 0x000fca00020006ff */
[----:B------:R-:W-:-:S05]  /*3440*/  HADD2.F32 R30, -RZ, R30.H0_H0 ;  /* 0x2000001eff1e7230 */ /* 0x000fca0000004100 */
[----:B------:R-:W-:-:S04]  /*3450*/  FMUL R30, R30, R9 ;  /* 0x000000091e1e7220 */ /* 0x000fc80000400000 */
[----:B--2---:R-:W-:-:S05]  /*3460*/  FFMA R30, R141, R8, R30 ;  /* 0x000000088d1e7223 */ /* 0x004fca000000001e */
[----:B------:R-:W-:Y:S02]  /*3470*/  F2FP.SATFINITE.E4M3.F32.PACK_AB_MERGE_C R31, RZ, R30, RZ ;  /* 0x0000001eff1f723e */ /* 0x000fe400048070ff */
[----:B------:R-:W-:-:S03]  /*3480*/  PRMT R30, RZ, 0x7610, R30 ;  /* 0x00007610ff1e7816 */ /* 0x000fc6000000001e */
[----:B------:R1:W-:Y:S01]  /*3490*/  @!P5 STG.E.U8 desc[UR16][R12.64], R31 ;  /* 0x0000001f0c00d986 */ /* 0x0003e2000c101110 */
[----:B------:R-:W-:Y:S05]  /*34a0*/  @P4 BRA `(.L_x_43) ;  /* 0x0000000000044947 */ /* 0x000fea0003800000 */
[----:B------:R2:W5:Y:S02]  /*34b0*/  LDG.E.U8 R30, desc[UR16][R6.64+0x1] ;  /* 0x00000110061e7981 */ /* 0x000564000c1e1100 */
.L_x_43:
[----:B------:R-:W-:Y:S05]  /*34c0*/  BSYNC B1 ;  /* 0x0000000000017941 */ /* 0x000fea0003800000 */
.L_x_42:
[----:B-----5:R-:W-:Y:S01]  /*34d0*/  LOP3.LUT R30, R30, 0xff, RZ, 0xc0, !PT ;  /* 0x000000ff1e1e7812 */ /* 0x020fe200078ec0ff */
[----:B------:R-:W-:Y:S01]  /*34e0*/  BSSY B1, `(.L_x_44) ;  /* 0x0000013000017945 */ /* 0x000fe20003800000 */
[----:B-1----:R-:W-:Y:S02]  /*34f0*/  IADD3 R31, P2, R35, 0x8, RZ ;  /* 0x00000008231f7810 */ /* 0x002fe40007f5e0ff */
[----:B------:R-:W-:-:S03]  /*3500*/  F2FP.F16.E4M3.UNPACK_B R30, R30 ;  /* 0x0000001eff1e723e */ /* 0x000fc600020006ff */
[----:B------:R-:W-:Y:S01]  /*3510*/  IMAD.X R24, RZ, RZ, R25, P2 ;  /* 0x000000ffff187224 */ /* 0x000fe200010e0619 */
[----:B------:R-:W-:Y:S01]  /*3520*/  ISETP.GE.AND P2, PT, R33, 0x9, PT ;  /* 0x000000092100780c */ /* 0x000fe20003f46270 */
[----:B------:R-:W-:Y:S02]  /*3530*/  HADD2.F32 R30, -RZ, R30.H0_H0 ;  /* 0x2000001eff1e7230 */ /* 0x000fe40000004100 */
[----:B------:R-:W-:Y:S01]  /*3540*/  IMAD R24, R24, UR6, RZ ;  /* 0x0000000618187c24 */ /* 0x000fe2000f8e02ff */
[----:B------:R-:W-:Y:S01]  /*3550*/  ISETP.LT.OR P5, PT, R27, 0x1, !P2 ;  /* 0x000000011b00780c */ /* 0x000fe200057a1670 */
[----:B------:R-:W-:-:S04]  /*3560*/  IMAD.WIDE.U32 R28, R31, UR6, R28 ;  /* 0x000000061f1c7c25 */ /* 0x000fc8000f8e001c */
[----:B------:R-:W-:Y:S01]  /*3570*/  FMUL R25, R30, R9 ;  /* 0x000000091e197220 */ /* 0x000fe20000400000 */
[----:B------:R-:W-:-:S03]  /*3580*/  IMAD R31, R31, UR7, R24 ;  /* 0x000000071f1f7c24 */ /* 0x000fc6000f8e0218 */
[----:B------:R-:W-:Y:S01]  /*3590*/  FFMA R25, R140, R8, R25 ;  /* 0x000000088c197223 */ /* 0x000fe20000000019 */
[----:B------:R-:W-:Y:S02]  /*35a0*/  IADD3 R24, P6, R28, UR10, RZ ;  /* 0x0000000a1c187c10 */ /* 0x000fe4000ffde0ff */
[----:B------:R-:W-:Y:S02]  /*35b0*/  PRMT R28, RZ, 0x7610, R28 ;  /* 0x00007610ff1c7816 */ /* 0x000fe4000000001c */
[----:B------:R-:W-:Y:S02]  /*35c0*/  F2FP.SATFINITE.E4M3.F32.PACK_AB_MERGE_C R33, RZ, R25, RZ ;  /* 0x00000019ff21723e */ /* 0x000fe400048070ff */
[----:B------:R-:W-:-:S03]  /*35d0*/  IADD3.X R25, R29, UR11, R31, P6, !PT ;  /* 0x0000000b1d197c10 */ /* 0x000fc6000b7fe41f */
[----:B------:R1:W-:Y:S01]  /*35e0*/  @!P4 STG.E.U8 desc[UR16][R12.64+0x1], R33 ;  /* 0x000001210c00c986 */ /* 0x0003e2000c101110 */
[----:B------:R-:W-:Y:S05]  /*35f0*/  @P5 BRA `(.L_x_45) ;  /* 0x0000000000045947 */ /* 0x000fea0003800000 */
[----:B------:R3:W5:Y:S02]  /*3600*/  LDG.E.U8 R28, desc[UR16][R24.64] ;  /* 0x00000010181c7981 */ /* 0x000764000c1e1100 */
.L_x_45:
[----:B------:R-:W-:Y:S05]  /*3610*/  BSYNC B1 ;  /* 0x0000000000017941 */ /* 0x000fea0003800000 */
.L_x_44:
[----:B-----5:R-:W-:Y:S01]  /*3620*/  LOP3.LUT R28, R28, 0xff, RZ, 0xc0, !PT ;  /* 0x000000ff1c1c7812 */ /* 0x020fe200078ec0ff */
[----:B------:R-:W-:Y:S01]  /*3630*/  BSSY B1, `(.L_x_46) ;  /* 0x000000b000017945 */ /* 0x000fe20003800000 */
[----:B------:R-:W-:Y:S02]  /*3640*/  ISETP.LT.OR P4, PT, R27, 0x2, !P2 ;  /* 0x000000021b00780c */ /* 0x000fe40005781670 */
[----:B------:R-:W-:-:S05]  /*3650*/  F2FP.F16.E4M3.UNPACK_B R28, R28 ;  /* 0x0000001cff1c723e */ /* 0x000fca00020006ff */
[----:B------:R-:W-:-:S05]  /*3660*/  HADD2.F32 R28, -RZ, R28.H0_H0 ;  /* 0x2000001cff1c7230 */ /* 0x000fca0000004100 */
[----:B------:R-:W-:-:S04]  /*3670*/  FMUL R28, R28, R9 ;  /* 0x000000091c1c7220 */ /* 0x000fc80000400000 */
[----:B------:R-:W-:-:S05]  /*3680*/  FFMA R28, R139, R8, R28 ;  /* 0x000000088b1c7223 */ /* 0x000fca000000001c */
[----:B------:R-:W-:Y:S02]  /*3690*/  F2FP.SATFINITE.E4M3.F32.PACK_AB_MERGE_C R29, RZ, R28, RZ ;  /* 0x0000001cff1d723e */ /* 0x000fe400048070ff */
[----:B------:R-:W-:-:S03]  /*36a0*/  PRMT R28, RZ, 0x7610, R28 ;  /* 0x00007610ff1c7816 */ /* 0x000fc6000000001c */
[----:B------:R4:W-:Y:S01]  /*36b0*/  @!P5 STG.E.U8 desc[UR16][R10.64], R29 ;  /* 0x0000001d0a00d986 */ /* 0x0009e2000c101110 */
[----:B------:R-:W-:Y:S05]  /*36c0*/  @P4 BRA `(.L_x_47) ;  /* 0x0000000000044947 */ /* 0x000fea0003800000 */
[----:B------:R0:W5:Y:S02]  /*36d0*/  LDG.E.U8 R28, desc[UR16][R24.64+0x1] ;  /* 0x00000110181c7981 */ /* 0x000164000c1e1100 */
.L_x_47:
[----:B------:R-:W-:Y:S05]  /*36e0*/  BSYNC B1 ;  /* 0x0000000000017941 */ /* 0x000fea0003800000 */
.L_x_46:
[----:B-----5:R-:W-:Y:S01]  /*36f0*/  LOP3.LUT R28, R28, 0xff, RZ, 0xc0, !PT ;  /* 0x000000ff1c1c7812 */ /* 0x020fe200078ec0ff */
[----:B------:R-:W-:Y:S01]  /*3700*/  BSSY B1, `(.L_x_48) ;  /* 0x000000b000017945 */ /* 0x000fe20003800000 */
[----:B------:R-:W-:Y:S02]  /*3710*/  ISETP.LT.OR P5, PT, R27, 0x9, !P1 ;  /* 0x000000091b00780c */ /* 0x000fe40004fa1670 */
[----:B------:R-:W-:-:S05]  /*3720*/  F2FP.F16.E4M3.UNPACK_B R28, R28 ;  /* 0x0000001cff1c723e */ /* 0x000fca00020006ff */
[----:B------:R-:W-:-:S05]  /*3730*/  HADD2.F32 R28, -RZ, R28.H0_H0 ;  /* 0x2000001cff1c7230 */ /* 0x000fca0000004100 */
[----:B----4-:R-:W-:Y:S01]  /*3740*/  FMUL R29, R28, R9 ;  /* 0x000000091c1d7220 */ /* 0x010fe20000400000 */
[----:B------:R-:W-:-:S03]  /*3750*/  PRMT R28, RZ, 0x7610, R28 ;  /* 0x00007610ff1c7816 */ /* 0x000fc6000000001c */
[----:B------:R-:W-:-:S05]  /*3760*/  FFMA R29, R138, R8, R29 ;  /* 0x000000088a1d7223 */ /* 0x000fca000000001d */
[----:B------:R-:W-:-:S05]  /*3770*/  F2FP.SATFINITE.E4M3.F32.PACK_AB_MERGE_C R29, RZ, R29, RZ ;  /* 0x0000001dff1d723e */ /* 0x000fca00048070ff */
[----:B------:R4:W-:Y:S01]  /*3780*/  @!P4 STG.E.U8 desc[UR16][R10.64+0x1], R29 ;  /* 0x0000011d0a00c986 */ /* 0x0009e2000c101110 */
[----:B------:R-:W-:Y:S05]  /*3790*/  @P5 BRA `(.L_x_49) ;  /* 0x0000000000045947 */ /* 0x000fea0003800000 */
[----:B------:R0:W5:Y:S02]  /*37a0*/  LDG.E.U8 R28, desc[UR16][R6.64+0x8] ;  /* 0x00000810061c7981 */ /* 0x000164000c1e1100 */
.L_x_49:
[----:B------:R-:W-:Y:S05]  /*37b0*/  BSYNC B1 ;  /* 0x0000000000017941 */ /* 0x000fea0003800000 */
.L_x_48:
[----:B-----5:R-:W-:Y:S01]  /*37c0*/  LOP3.LUT R28, R28, 0xff, RZ, 0xc0, !PT ;  /* 0x000000ff1c1c7812 */ /* 0x020fe200078ec0ff */
[----:B------:R-:W-:Y:S01]  /*37d0*/  BSSY B1, `(.L_x_50) ;  /* 0x000000b000017945 */ /* 0x000fe20003800000 */
[----:B------:R-:W-:Y:S02]  /*37e0*/  ISETP.LT.OR P4, PT, R27, 0xa, !P1 ;  /* 0x0000000a1b00780c */ /* 0x000fe40004f81670 */
[----:B------:R-:W-:-:S05]  /*37f0*/  F2FP.F16.E4M3.UNPACK_B R28, R28 ;  /* 0x0000001cff1c723e */ /* 0x000fca00020006ff */
[----:B------:R-:W-:-:S05]  /*3800*/  HADD2.F32 R28, -RZ, R28.H0_H0 ;  /* 0x2000001cff1c7230 */ /* 0x000fca0000004100 */
[----:B------:R-:W-:-:S04]  /*3810*/  FMUL R28, R28, R9 ;  /* 0x000000091c1c7220 */ /* 0x000fc80000400000 */
[----:B------:R-:W-:-:S05]  /*3820*/  FFMA R28, R137, R8, R28 ;  /* 0x00000008891c7223 */ /* 0x000fca000000001c */
[----:B----4-:R-:W-:Y:S02]  /*3830*/  F2FP.SATFINITE.E4M3.F32.PACK_AB_MERGE_C R29, RZ, R28, RZ ;  /* 0x0000001cff1d723e */ /* 0x010fe400048070ff */
[----:B------:R-:W-:-:S03]  /*3840*/  PRMT R28, RZ, 0x7610, R28 ;  /* 0x00007610ff1c7816 */ /* 0x000fc6000000001c */
[----:B------:R4:W-:Y:S01]  /*3850*/  @!P5 STG.E.U8 desc[UR16][R12.64+0x8], R29 ;  /* 0x0000081d0c00d986 */ /* 0x0009e2000c101110 */
[----:B------:R-:W-:Y:S05]  /*3860*/  @P4 BRA `(.L_x_51) ;  /* 0x0000000000044947 */ /* 0x000fea0003800000 */
[----:B------:R0:W5:Y:S02]  /*3870*/  LDG.E.U8 R28, desc[UR16][R6.64+0x9] ;  /* 0x00000910061c7981 */ /* 0x000164000c1e1100 */
.L_x_51:
[----:B------:R-:W-:Y:S05]  /*3880*/  BSYNC B1 ;  /* 0x0000000000017941 */ /* 0x000fea0003800000 */
.L_x_50:
        /* <DEDUP_REMOVED lines=12> */
.L_x_53:
[----:B------:R-:W-:Y:S05]  /*3950*/  BSYNC B1 ;  /* 0x0000000000017941 */ /* 0x000fea0003800000 */
.L_x_52:
        /* <DEDUP_REMOVED lines=12> */
.L_x_55:
[----:B------:R-:W-:Y:S05]  /*3a20*/  BSYNC B1 ;  /* 0x0000000000017941 */ /* 0x000fea0003800000 */
.L_x_54:
        /* <DEDUP_REMOVED lines=12> */
.L_x_57:
[----:B------:R-:W-:Y:S05]  /*3af0*/  BSYNC B1 ;  /* 0x0000000000017941 */ /* 0x000fea0003800000 */
.L_x_56:
        /* <DEDUP_REMOVED lines=12> */
.L_x_59:
[----:B------:R-:W-:Y:S05]  /*3bc0*/  BSYNC B1 ;  /* 0x0000000000017941 */ /* 0x000fea0003800000 */
.L_x_58:
        /* <DEDUP_REMOVED lines=12> */
.L_x_61:
[----:B------:R-:W-:Y:S05]  /*3c90*/  BSYNC B1 ;  /* 0x0000000000017941 */ /* 0x000fea0003800000 */
.L_x_60:
        /* <DEDUP_REMOVED lines=12> */
.L_x_63:
[----:B------:R-:W-:Y:S05]  /*3d60*/  BSYNC B1 ;  /* 0x0000000000017941 */ /* 0x000fea0003800000 */
.L_x_62:
        /* <DEDUP_REMOVED lines=12> */
.L_x_65:
[----:B------:R-:W-:Y:S05]  /*3e30*/  BSYNC B1 ;  /* 0x0000000000017941 */ /* 0x000fea0003800000 */
.L_x_64:
        /* <DEDUP_REMOVED lines=12> */
.L_x_67:
[----:B------:R-:W-:Y:S05]  /*3f00*/  BSYNC B1 ;  /* 0x0000000000017941 */ /* 0x000fea0003800000 */
.L_x_66:
        /* <DEDUP_REMOVED lines=12> */
.L_x_69:
[----:B------:R-:W-:Y:S05]  /*3fd0*/  BSYNC B1 ;  /* 0x0000000000017941 */ /* 0x000fea0003800000 */
.L_x_68:
        /* <DEDUP_REMOVED lines=12> */
.L_x_71:
[----:B------:R-:W-:Y:S05]  /*40a0*/  BSYNC B1 ;  /* 0x0000000000017941 */ /* 0x000fea0003800000 */
.L_x_70:
        /* <DEDUP_REMOVED lines=12> */
.L_x_73:
[----:B------:R-:W-:Y:S05]  /*4170*/  BSYNC B1 ;  /* 0x0000000000017941 */ /* 0x000fea0003800000 */
.L_x_72:
        /* <DEDUP_REMOVED lines=12> */
.L_x_75:
[----:B------:R-:W-:Y:S05]  /*4240*/  BSYNC B1 ;  /* 0x0000000000017941 */ /* 0x000fea0003800000 */
.L_x_74:
        /* <DEDUP_REMOVED lines=12> */
.L_x_77:
[----:B------:R-:W-:Y:S05]  /*4310*/  BSYNC B1 ;  /* 0x0000000000017941 */ /* 0x000fea0003800000 */
.L_x_76:
        /* <DEDUP_REMOVED lines=12> */
.L_x_79:
[----:B------:R-:W-:Y:S05]  /*43e0*/  BSYNC B1 ;  /* 0x0000000000017941 */ /* 0x000fea0003800000 */
.L_x_78:
        /* <DEDUP_REMOVED lines=12> */
.L_x_81:
[----:B------:R-:W-:Y:S05]  /*44b0*/  BSYNC B1 ;  /* 0x0000000000017941 */ /* 0x000fea0003800000 */
.L_x_80:
        /* <DEDUP_REMOVED lines=12> */
.L_x_83:
[----:B------:R-:W-:Y:S05]  /*4580*/  BSYNC B1 ;  /* 0x0000000000017941 */ /* 0x000fea0003800000 */
.L_x_82:
        /* <DEDUP_REMOVED lines=12> */
.L_x_85:
[----:B------:R-:W-:Y:S05]  /*4650*/  BSYNC B1 ;  /* 0x0000000000017941 */ /* 0x000fea0003800000 */
.L_x_84:
        /* <DEDUP_REMOVED lines=12> */
.L_x_87:
[----:B------:R-:W-:Y:S05]  /*4720*/  BSYNC B1 ;  /* 0x0000000000017941 */ /* 0x000fea0003800000 */
.L_x_86:
        /* <DEDUP_REMOVED lines=12> */
.L_x_89:
[----:B------:R-:W-:Y:S05]  /*47f0*/  BSYNC B1 ;  /* 0x0000000000017941 */ /* 0x000fea0003800000 */
.L_x_88:
        /* <DEDUP_REMOVED lines=12> */
.L_x_91:
[----:B------:R-:W-:Y:S05]  /*48c0*/  BSYNC B1 ;  /* 0x0000000000017941 */ /* 0x000fea0003800000 */
.L_x_90:
        /* <DEDUP_REMOVED lines=12> */
.L_x_93:
[----:B------:R-:W-:Y:S05]  /*4990*/  BSYNC B1 ;  /* 0x0000000000017941 */ /* 0x000fea0003800000 */
.L_x_92:
        /* <DEDUP_REMOVED lines=12> */
.L_x_95:
[----:B------:R-:W-:Y:S05]  /*4a60*/  BSYNC B1 ;  /* 0x0000000000017941 */ /* 0x000fea0003800000 */
.L_x_94:
        /* <DEDUP_REMOVED lines=12> */
.L_x_97:
[----:B------:R-:W-:Y:S05]  /*4b30*/  BSYNC B1 ;  /* 0x0000000000017941 */ /* 0x000fea0003800000 */
.L_x_96:
        /* <DEDUP_REMOVED lines=12> */
.L_x_99:
[----:B------:R-:W-:Y:S05]  /*4c00*/  BSYNC B1 ;  /* 0x0000000000017941 */ /* 0x000fea0003800000 */
.L_x_98:
        /* <DEDUP_REMOVED lines=12> */
.L_x_101:
[----:B------:R-:W-:Y:S05]  /*4cd0*/  BSYNC B1 ;  /* 0x0000000000017941 */ /* 0x000fea0003800000 */
.L_x_100:
        /* <DEDUP_REMOVED lines=12> */
.L_x_103:
[----:B------:R-:W-:Y:S05]  /*4da0*/  BSYNC B1 ;  /* 0x0000000000017941 */ /* 0x000fea0003800000 */
.L_x_102:
        /* <DEDUP_REMOVED lines=12> */
.L_x_105:
[----:B------:R-:W-:Y:S05]  /*4e70*/  BSYNC B1 ;  /* 0x0000000000017941 */ /* 0x000fea0003800000 */
.L_x_104:
        /* <DEDUP_REMOVED lines=12> */
.L_x_107:
[----:B------:R-:W-:Y:S05]  /*4f40*/  BSYNC B1 ;  /* 0x0000000000017941 */ /* 0x000fea0003800000 */
.L_x_106:
        /* <DEDUP_REMOVED lines=12> */
.L_x_109:
[----:B------:R-:W-:Y:S05]  /*5010*/  BSYNC B1 ;  /* 0x0000000000017941 */ /* 0x000fea0003800000 */
.L_x_108:
        /* <DEDUP_REMOVED lines=12> */
.L_x_111:
[----:B------:R-:W-:Y:S05]  /*50e0*/  BSYNC B1 ;  /* 0x0000000000017941 */ /* 0x000fea0003800000 */
.L_x_110:
        /* <DEDUP_REMOVED lines=12> */
.L_x_113:
[----:B------:R-:W-:Y:S05]  /*51b0*/  BSYNC B1 ;  /* 0x0000000000017941 */ /* 0x000fea0003800000 */
.L_x_112:
        /* <DEDUP_REMOVED lines=12> */
.L_x_115:
[----:B------:R-:W-:Y:S05]  /*5280*/  BSYNC B1 ;  /* 0x0000000000017941 */ /* 0x000fea0003800000 */
.L_x_114:
        /* <DEDUP_REMOVED lines=12> */
.L_x_117:
[----:B------:R-:W-:Y:S05]  /*5350*/  BSYNC B1 ;  /* 0x0000000000017941 */ /* 0x000fea0003800000 */
.L_x_116:
        /* <DEDUP_REMOVED lines=12> */
.L_x_119:
[----:B------:R-:W-:Y:S05]  /*5420*/  BSYNC B1 ;  /* 0x0000000000017941 */ /* 0x000fea0003800000 */
.L_x_118:
        /* <DEDUP_REMOVED lines=12> */
.L_x_121:
[----:B------:R-:W-:Y:S05]  /*54f0*/  BSYNC B1 ;  /* 0x0000000000017941 */ /* 0x000fea0003800000 */
.L_x_120:
        /* <DEDUP_REMOVED lines=12> */
.L_x_123:
[----:B------:R-:W-:Y:S05]  /*55c0*/  BSYNC B1 ;  /* 0x0000000000017941 */ /* 0x000fea0003800000 */
.L_x_122:
        /* <DEDUP_REMOVED lines=12> */
.L_x_125:
[----:B------:R-:W-:Y:S05]  /*5690*/  BSYNC B1 ;  /* 0x0000000000017941 */ /* 0x000fea0003800000 */
.L_x_124:
        /* <DEDUP_REMOVED lines=12> */
.L_x_127:
[----:B------:R-:W-:Y:S05]  /*5760*/  BSYNC B1 ;  /* 0x0000000000017941 */ /* 0x000fea0003800000 */
.L_x_126:
        /* <DEDUP_REMOVED lines=12> */
.L_x_129:
[----:B------:R-:W-:Y:S05]  /*5830*/  BSYNC B1 ;  /* 0x0000000000017941 */ /* 0x000fea0003800000 */
.L_x_128:
        /* <DEDUP_REMOVED lines=12> */
.L_x_131:
[----:B------:R-:W-:Y:S05]  /*5900*/  BSYNC B1 ;  /* 0x0000000000017941 */ /* 0x000fea0003800000 */
.L_x_130:
        /* <DEDUP_REMOVED lines=12> */
.L_x_133:
[----:B------:R-:W-:Y:S05]  /*59d0*/  BSYNC B1 ;  /* 0x0000000000017941 */ /* 0x000fea0003800000 */
.L_x_132:
        /* <DEDUP_REMOVED lines=12> */
.L_x_135:
[----:B------:R-:W-:Y:S05]  /*5aa0*/  BSYNC B1 ;  /* 0x0000000000017941 */ /* 0x000fea0003800000 */
.L_x_134:
        /* <DEDUP_REMOVED lines=12> */
.L_x_137:
[----:B------:R-:W-:Y:S05]  /*5b70*/  BSYNC B1 ;  /* 0x0000000000017941 */ /* 0x000fea0003800000 */
.L_x_136:
        /* <DEDUP_REMOVED lines=12> */
.L_x_139:
[----:B------:R-:W-:Y:S05]  /*5c40*/  BSYNC B1 ;  /* 0x0000000000017941 */ /* 0x000fea0003800000 */
.L_x_138:
        /* <DEDUP_REMOVED lines=12> */
.L_x_141:
[----:B------:R-:W-:Y:S05]  /*5d10*/  BSYNC B1 ;  /* 0x0000000000017941 */ /* 0x000fea0003800000 */
.L_x_140:
        /* <DEDUP_REMOVED lines=12> */
.L_x_143:
[----:B------:R-:W-:Y:S05]  /*5de0*/  BSYNC B1 ;  /* 0x0000000000017941 */ /* 0x000fea0003800000 */
.L_x_142:
        /* <DEDUP_REMOVED lines=12> */
.L_x_145:
[----:B------:R-:W-:Y:S05]  /*5eb0*/  BSYNC B1 ;  /* 0x0000000000017941 */ /* 0x000fea0003800000 */
.L_x_144:
        /* <DEDUP_REMOVED lines=12> */
.L_x_147:
[----:B------:R-:W-:Y:S05]  /*5f80*/  BSYNC B1 ;  /* 0x0000000000017941 */ /* 0x000fea0003800000 */
.L_x_146:
        /* <DEDUP_REMOVED lines=12> */
.L_x_149:
[----:B------:R-:W-:Y:S05]  /*6050*/  BSYNC B1 ;  /* 0x0000000000017941 */ /* 0x000fea0003800000 */
.L_x_148:
[----:B-----5:R-:W-:Y:S01]  /*6060*/  LOP3.LUT R28, R28, 0xff, RZ, 0xc0, !PT ;  /* 0x000000ff1c1c7812 */ /* 0x020fe200078ec0ff */
[----:B------:R-:W-:Y:S01]  /*6070*/  BSSY B1, `(.L_x_150) ;  /* 0x000000b000017945 */ /* 0x000fe20003800000 */
[----:B------:R-:W-:Y:S02]  /*6080*/  ISETP.LT.OR P4, PT, R27, 0x6a, !P2 ;  /* 0x0000006a1b00780c */ /* 0x000fe40005781670 */
[----:B------:R-:W-:-:S05]  /*6090*/  F2FP.F16.E4M3.UNPACK_B R28, R28 ;  /* 0x0000001cff1c723e */ /* 0x000fca00020006ff */
[----:B------:R-:W-:-:S05]  /*60a0*/  HADD2.F32 R28, -RZ, R28.H0_H0 ;  /* 0x2000001cff1c7230 */ /* 0x000fca0000004100 */
[----:B------:R-:W-:-:S04]  /*60b0*/  FMUL R28, R28, R9 ;  /* 0x000000091c1c7220 */ /* 0x000fc80000400000 */
[----:B------:R-:W-:Y:S01]  /*60c0*/  FFMA R28, R23, R8, R28 ;  /* 0x00000008171c7223 */ /* 0x000fe2000000001c */
[----:B------:R-:W-:-:S04]  /*60d0*/  PRMT R23, RZ, 0x7610, R23 ;  /* 0x00007610ff177816 */ /* 0x000fc80000000017 */
[----:B----4-:R-:W-:-:S05]  /*60e0*/  F2FP.SATFINITE.E4M3.F32.PACK_AB_MERGE_C R29, RZ, R28, RZ ;  /* 0x0000001cff1d723e */ /* 0x010fca00048070ff */
[----:B------:R4:W-:Y:S01]  /*60f0*/  @!P5 STG.E.U8 desc[UR16][R10.64+0x68], R29 ;  /* 0x0000681d0a00d986 */ /* 0x0009e2000c101110 */
[----:B------:R-:W-:Y:S05]  /*6100*/  @P4 BRA `(.L_x_151) ;  /* 0x0000000000044947 */ /* 0x000fea0003800000 */
[----:B------:R0:W5:Y:S02]  /*6110*/  LDG.E.U8 R23, desc[UR16][R24.64+0x69] ;  /* 0x0000691018177981 */ /* 0x000164000c1e1100 */
.L_x_151:
[----:B------:R-:W-:Y:S05]  /*6120*/  BSYNC B1 ;  /* 0x0000000000017941 */ /* 0x000fea0003800000 */
.L_x_150:
        /* <DEDUP_REMOVED lines=8> */
[----:B------:R-:W-:-:S05]  /*61b0*/  F2FP.SATFINITE.E4M3.F32.PACK_AB_MERGE_C R23, RZ, R23, RZ ;  /* 0x00000017ff17723e */ /* 0x000fca00048070ff */
[----:B------:R0:W-:Y:S01]  /*61c0*/  @!P4 STG.E.U8 desc[UR16][R10.64+0x69], R23 ;  /* 0x000069170a00c986 */ /* 0x0001e2000c101110 */
[----:B------:R-:W-:Y:S05]  /*61d0*/  @P5 BRA `(.L_x_153) ;  /* 0x0000000000045947 */ /* 0x000fea0003800000 */
[----:B------:R0:W5:Y:S02]  /*61e0*/  LDG.E.U8 R22, desc[UR16][R6.64+0x70] ;  /* 0x0000701006167981 */ /* 0x000164000c1e1100 */
.L_x_153:
[----:B------:R-:W-:Y:S05]  /*61f0*/  BSYNC B1 ;  /* 0x0000000000017941 */ /* 0x000fea0003800000 */
.L_x_152:
        /* <DEDUP_REMOVED lines=8> */
[----:B0-----:R-:W-:-:S05]  /*6280*/  F2FP.SATFINITE.E4M3.F32.PACK_AB_MERGE_C R23, RZ, R22, RZ ;  /* 0x00000016ff17723e */ /* 0x001fca00048070ff */
[----:B------:R0:W-:Y:S01]  /*6290*/  @!P5 STG.E.U8 desc[UR16][R12.64+0x70], R23 ;  /* 0x000070170c00d986 */ /* 0x0001e2000c101110 */
[----:B------:R-:W-:Y:S05]  /*62a0*/  @P4 BRA `(.L_x_155) ;  /* 0x0000000000044947 */ /* 0x000fea0003800000 */
[----:B------:R0:W5:Y:S02]  /*62b0*/  LDG.E.U8 R21, desc[UR16][R6.64+0x71] ;  /* 0x0000711006157981 */ /* 0x000164000c1e1100 */
.L_x_155:
[----:B------:R-:W-:Y:S05]  /*62c0*/  BSYNC B1 ;  /* 0x0000000000017941 */ /* 0x000fea0003800000 */
.L_x_154:
        /* <DEDUP_REMOVED lines=12> */
.L_x_157:
[----:B------:R-:W-:Y:S05]  /*6390*/  BSYNC B1 ;  /* 0x0000000000017941 */ /* 0x000fea0003800000 */
.L_x_156:
        /* <DEDUP_REMOVED lines=12> */
.L_x_159:
[----:B------:R-:W-:Y:S05]  /*6460*/  BSYNC B1 ;  /* 0x0000000000017941 */ /* 0x000fea0003800000 */
.L_x_158:
        /* <DEDUP_REMOVED lines=12> */
.L_x_161:
[----:B------:R-:W-:Y:S05]  /*6530*/  BSYNC B1 ;  /* 0x0000000000017941 */ /* 0x000fea0003800000 */
.L_x_160:
        /* <DEDUP_REMOVED lines=12> */
.L_x_163:
[----:B------:R-:W-:Y:S05]  /*6600*/  BSYNC B1 ;  /* 0x0000000000017941 */ /* 0x000fea0003800000 */
.L_x_162:
[----:B-----5:R-:W-:Y:S01]  /*6610*/  LOP3.LUT R15, R15, 0xff, RZ, 0xc0, !PT ;  /* 0x000000ff0f0f7812 */ /* 0x020fe200078ec0ff */
[----:B------:R-:W-:Y:S01]  /*6620*/  BSSY B1, `(.L_x_164) ;  /* 0x000000b000017945 */ /* 0x000fe20003800000 */
[----:B------:R-:W-:Y:S02]  /*6630*/  ISETP.LT.OR P4, PT, R27, 0x79, !P2 ;  /* 0x000000791b00780c */ /* 0x000fe40005781670 */
[----:B------:R-:W-:-:S05]  /*6640*/  F2FP.F16.E4M3.UNPACK_B R15, R15 ;  /* 0x0000000fff0f723e */ /* 0x000fca00020006ff */
[----:B0-2---:R-:W-:-:S05]  /*6650*/  HADD2.F32 R6, -RZ, R15.H0_H0 ;  /* 0x2000000fff067230 */ /* 0x005fca0000004100 */
[----:B------:R-:W-:Y:S01]  /*6660*/  FMUL R7, R6, R9 ;  /* 0x0000000906077220 */ /* 0x000fe20000400000 */
[----:B------:R-:W-:-:S03]  /*6670*/  PRMT R6, RZ, 0x7610, R6 ;  /* 0x00007610ff067816 */ /* 0x000fc60000000006 */
[----:B------:R-:W-:-:S05]  /*6680*/  FFMA R7, R14, R8, R7 ;  /* 0x000000080e077223 */ /* 0x000fca0000000007 */
[----:B------:R-:W-:-:S05]  /*6690*/  F2FP.SATFINITE.E4M3.F32.PACK_AB_MERGE_C R7, RZ, R7, RZ ;  /* 0x00000007ff07723e */ /* 0x000fca00048070ff */
[----:B------:R0:W-:Y:S01]  /*66a0*/  @!P1 STG.E.U8 desc[UR16][R12.64+0x79], R7 ;  /* 0x000079070c009986 */ /* 0x0001e2000c101110 */
[----:B------:R-:W-:Y:S05]  /*66b0*/  @P4 BRA `(.L_x_165) ;  /* 0x0000000000044947 */ /* 0x000fea0003800000 */
[----:B------:R2:W5:Y:S02]  /*66c0*/  LDG.E.U8 R6, desc[UR16][R24.64+0x78] ;  /* 0x0000781018067981 */ /* 0x000564000c1e1100 */
.L_x_165:
[----:B------:R-:W-:Y:S05]  /*66d0*/  BSYNC B1 ;  /* 0x0000000000017941 */ /* 0x000fea0003800000 */
.L_x_164:
[----:B-----5:R-:W-:Y:S01]  /*66e0*/  LOP3.LUT R6, R6, 0xff, RZ, 0xc0, !PT ;  /* 0x000000ff06067812 */ /* 0x020fe200078ec0ff */
[----:B------:R-:W-:Y:S01]  /*66f0*/  BSSY B1, `(.L_x_166) ;  /* 0x000000b000017945 */ /* 0x000fe20003800000 */
[----:B------:R-:W-:Y:S02]  /*6700*/  ISETP.LT.OR P2, PT, R27, 0x7a, !P2 ;  /* 0x0000007a1b00780c */ /* 0x000fe40005741670 */
[----:B------:R-:W-:-:S05]  /*6710*/  F2FP.F16.E4M3.UNPACK_B R6, R6 ;  /* 0x00000006ff06723e */ /* 0x000fca00020006ff */
[----:B------:R-:W-:-:S05]  /*6720*/  HADD2.F32 R6, -RZ, R6.H0_H0 ;  /* 0x20000006ff067230 */ /* 0x000fca0000004100 */
[----:B------:R-:W-:-:S04]  /*6730*/  FMUL R6, R6, R9 ;  /* 0x0000000906067220 */ /* 0x000fc80000400000 */
[----:B------:R-:W-:-:S05]  /*6740*/  FFMA R6, R17, R8, R6 ;  /* 0x0000000811067223 */ /* 0x000fca0000000006 */
[----:B0-----:R-:W-:Y:S02]  /*6750*/  F2FP.SATFINITE.E4M3.F32.PACK_AB_MERGE_C R7, RZ, R6, RZ ;  /* 0x00000006ff07723e */ /* 0x001fe400048070ff */
[----:B------:R-:W-:-:S03]  /*6760*/  PRMT R6, RZ, 0x7610, R6 ;  /* 0x00007610ff067816 */ /* 0x000fc60000000006 */
[----:B------:R0:W-:Y:S01]  /*6770*/  @!P4 STG.E.U8 desc[UR16][R10.64+0x78], R7 ;  /* 0x000078070a00c986 */ /* 0x0001e2000c101110 */
[----:B------:R-:W-:Y:S05]  /*6780*/  @P2 BRA `(.L_x_167) ;  /* 0x0000000000042947 */ /* 0x000fea0003800000 */
[----:B------:R0:W5:Y:S02]  /*6790*/  LDG.E.U8 R6, desc[UR16][R24.64+0x79] ;  /* 0x0000791018067981 */ /* 0x000164000c1e1100 */
.L_x_167:
[----:B------:R-:W-:Y:S05]  /*67a0*/  BSYNC B1 ;  /* 0x0000000000017941 */ /* 0x000fea0003800000 */
.L_x_166:
[----:B------:R-:W-:Y:S05]  /*67b0*/  @P2 BRA `(.L_x_168) ;  /* 0x0000001000282947 */ /* 0x000fea0003800000 */
[----:B-----5:R-:W-:-:S04]  /*67c0*/  LOP3.LUT R6, R6, 0xff, RZ, 0xc0, !PT ;  /* 0x000000ff06067812 */ /* 0x020fc800078ec0ff */
[----:B------:R-:W-:-:S05]  /*67d0*/  F2FP.F16.E4M3.UNPACK_B R6, R6 ;  /* 0x00000006ff06723e */ /* 0x000fca00020006ff */
[----:B------:R-:W-:-:S05]  /*67e0*/  HADD2.F32 R6, -RZ, R6.H0_H0 ;  /* 0x20000006ff067230 */ /* 0x000fca0000004100 */
[----:B0-----:R-:W-:-:S04]  /*67f0*/  FMUL R7, R6, R9 ;  /* 0x0000000906077220 */ /* 0x001fc80000400000 */
[----:B------:R-:W-:-:S05]  /*6800*/  FFMA R7, R16, R8, R7 ;  /* 0x0000000810077223 */ /* 0x000fca0000000007 */
[----:B------:R-:W-:-:S05]  /*6810*/  F2FP.SATFINITE.E4M3.F32.PACK_AB_MERGE_C R7, RZ, R7, RZ ;  /* 0x00000007ff07723e */ /* 0x000fca00048070ff */
[----:B------:R0:W-:Y:S01]  /*6820*/  STG.E.U8 desc[UR16][R10.64+0x79], R7 ;  /* 0x000079070a007986 */ /* 0x0001e2000c101110 */
[----:B------:R-:W-:Y:S05]  /*6830*/  BRA `(.L_x_168) ;  /* 0x0000001000087947 */ /* 0x000fea0003800000 */
.L_x_39:
[----:B------:R-:W-:Y:S01]  /*6840*/  ISETP.GE.AND P2, PT, R33, 0x1, PT ;  /* 0x000000012100780c */ /* 0x000fe20003f46270 */
[-C--:B--2---:R-:W-:Y:S01]  /*6850*/  FMUL R141, R141, R8.reuse ;  /* 0x000000088d8d7220 */ /* 0x084fe20000400000 */
[-C--:B------:R-:W-:Y:S01]  /*6860*/  FMUL R140, R140, R8.reuse ;  /* 0x000000088c8c7220 */ /* 0x080fe20000400000 */
[----:B------:R-:W-:Y:S01]  /*6870*/  ISETP.GE.AND P1, PT, R33, 0x9, PT ;  /* 0x000000092100780c */ /* 0x000fe20003f26270 */
[-C--:B------:R-:W-:Y:S01]  /*6880*/  FMUL R138, R138, R8.reuse ;  /* 0x000000088a8a7220 */ /* 0x080fe20000400000 */
[----:B------:R-:W-:Y:S01]  /*6890*/  ISETP.LT.OR P5, PT, R27, 0x1, !P2 ;  /* 0x000000011b00780c */ /* 0x000fe200057a1670 */
[-C--:B------:R-:W-:Y:S01]  /*68a0*/  FMUL R139, R139, R8.reuse ;  /* 0x000000088b8b7220 */ /* 0x080fe20000400000 */
[----:B------:R-:W-:Y:S01]  /*68b0*/  ISETP.LT.OR P4, PT, R27, 0x2, !P2 ;  /* 0x000000021b00780c */ /* 0x000fe20005781670 */
[-C--:B------:R-:W-:Y:S01]  /*68c0*/  FMUL R137, R137, R8.reuse ;  /* 0x0000000889897220 */ /* 0x080fe20000400000 */
[----:B------:R-:W-:Y:S01]  /*68d0*/  F2FP.SATFINITE.E4M3.F32.PACK_AB_MERGE_C R141, RZ, R141, RZ ;  /* 0x0000008dff8d723e */ /* 0x000fe200048070ff */
[----:B------:R-:W-:Y:S01]  /*68e0*/  FMUL R136, R136, R8 ;  /* 0x0000000888887220 */ /* 0x000fe20000400000 */
[----:B------:R-:W-:Y:S01]  /*68f0*/  F2FP.SATFINITE.E4M3.F32.PACK_AB_MERGE_C R7, RZ, R140, RZ ;  /* 0x0000008cff07723e */ /* 0x000fe200048070ff */
[-C--:B------:R-:W-:Y:S01]  /*6900*/  FMUL R135, R135, R8.reuse ;  /* 0x0000000887877220 */ /* 0x080fe20000400000 */
[C---:B------:R-:W-:Y:S01]  /*6910*/  ISETP.LT.OR P6, PT, R27.reuse, 0x9, !P2 ;  /* 0x000000091b00780c */ /* 0x040fe200057c1670 */
[----:B------:R-:W-:Y:S01]  /*6920*/  FMUL R134, R134, R8 ;  /* 0x0000000886867220 */ /* 0x000fe20000400000 */
[----:B------:R-:W-:Y:S01]  /*6930*/  F2FP.SATFINITE.E4M3.F32.PACK_AB_MERGE_C R25, RZ, R138, RZ ;  /* 0x0000008aff19723e */ /* 0x000fe200048070ff */
[-C--:B------:R-:W-:Y:S01]  /*6940*/  FMUL R132, R132, R8.reuse ;  /* 0x0000000884847220 */ /* 0x080fe20000400000 */
[----:B------:R-:W-:Y:S01]  /*6950*/  F2FP.SATFINITE.E4M3.F32.PACK_AB_MERGE_C R139, RZ, R139, RZ ;  /* 0x0000008bff8b723e */ /* 0x000fe200048070ff */
[----:B------:R-:W-:Y:S01]  /*6960*/  @!P5 STG.E.U8 desc[UR16][R12.64], R141 ;  /* 0x0000008d0c00d986 */ /* 0x000fe2000c101110 */
[----:B------:R-:W-:Y:S01]  /*6970*/  ISETP.LT.OR P5, PT, R27, 0x2, !P1 ;  /* 0x000000021b00780c */ /* 0x000fe20004fa1670 */
[-C--:B------:R-:W-:Y:S01]  /*6980*/  FMUL R133, R133, R8.reuse ;  /* 0x0000000885857220 */ /* 0x080fe20000400000 */
[----:B------:R-:W-:Y:S01]  /*6990*/  F2FP.SATFINITE.E4M3.F32.PACK_AB_MERGE_C R137, RZ, R137, RZ ;  /* 0x00000089ff89723e */ /* 0x000fe200048070ff */
[----:B------:R0:W-:Y:S01]  /*69a0*/  @!P4 STG.E.U8 desc[UR16][R12.64+0x1], R7 ;  /* 0x000001070c00c986 */ /* 0x0001e2000c101110 */
[----:B------:R-:W-:Y:S01]  /*69b0*/  ISETP.LT.OR P4, PT, R27, 0x1, !P1 ;  /* 0x000000011b00780c */ /* 0x000fe20004f81670 */
[-C--:B------:R-:W-:Y:S01]  /*69c0*/  FMUL R131, R131, R8.reuse ;  /* 0x0000000883837220 */ /* 0x080fe20000400000 */
[----:B------:R-:W-:Y:S01]  /*69d0*/  F2FP.SATFINITE.E4M3.F32.PACK_AB_MERGE_C R135, RZ, R135, RZ ;  /* 0x00000087ff87723e */ /* 0x000fe200048070ff */
[----:B------:R-:W-:Y:S01]  /*69e0*/  FMUL R130, R130, R8 ;  /* 0x0000000882827220 */ /* 0x000fe20000400000 */
[----:B------:R-:W-:Y:S01]  /*69f0*/  F2FP.SATFINITE.E4M3.F32.PACK_AB_MERGE_C R29, RZ, R134, RZ ;  /* 0x00000086ff1d723e */ /* 0x000fe200048070ff */
[-C--:B------:R-:W-:Y:S01]  /*6a00*/  FMUL R129, R129, R8.reuse ;  /* 0x0000000881817220 */ /* 0x080fe20000400000 */
[----:B------:R-:W-:Y:S01]  /*6a10*/  F2FP.SATFINITE.E4M3.F32.PACK_AB_MERGE_C R133, RZ, R133, RZ ;  /* 0x00000085ff85723e */ /* 0x000fe200048070ff */
[-C--:B------:R-:W-:Y:S01]  /*6a20*/  FMUL R128, R128, R8.reuse ;  /* 0x0000000880807220 */ /* 0x080fe20000400000 */
[----:B------:R-:W-:Y:S01]  /*6a30*/  F2FP.SATFINITE.E4M3.F32.PACK_AB_MERGE_C R131, RZ, R131, RZ ;  /* 0x00000083ff83723e */ /* 0x000fe200048070ff */
[----:B------:R1:W-:Y:S01]  /*6a40*/  @!P5 STG.E.U8 desc[UR16][R10.64+0x1], R25 ;  /* 0x000001190a00d986 */ /* 0x0003e2000c101110 */
[C---:B------:R-:W-:Y:S01]  /*6a50*/  ISETP.LT.OR P5, PT, R27.reuse, 0xa, !P2 ;  /* 0x0000000a1b00780c */ /* 0x040fe200057a1670 */
[----:B------:R-:W-:Y:S01]  /*6a60*/  FMUL R126, R126, R8 ;  /* 0x000000087e7e7220 */ /* 0x000fe20000400000 */
[----:B0-----:R-:W-:Y:S01]  /*6a70*/  F2FP.SATFINITE.E4M3.F32.PACK_AB_MERGE_C R7, RZ, R136, RZ ;  /* 0x00000088ff07723e */ /* 0x001fe200048070ff */
[----:B------:R-:W-:Y:S01]  /*6a80*/  @!P4 STG.E.U8 desc[UR16][R10.64], R139 ;  /* 0x0000008b0a00c986 */ /* 0x000fe2000c101110 */
[----:B------:R-:W-:Y:S01]  /*6a90*/  ISETP.LT.OR P4, PT, R27, 0x9, !P1 ;  /* 0x000000091b00780c */ /* 0x000fe20004f81670 */
[-C--:B------:R-:W-:Y:S01]  /*6aa0*/  FMUL R127, R127, R8.reuse ;  /* 0x000000087f7f7220 */ /* 0x080fe20000400000 */
[----:B------:R-:W-:Y:S01]  /*6ab0*/  F2FP.SATFINITE.E4M3.F32.PACK_AB_MERGE_C R129, RZ, R129, RZ ;  /* 0x00000081ff81723e */ /* 0x000fe200048070ff */
[----:B------:R-:W-:Y:S01]  /*6ac0*/  @!P6 STG.E.U8 desc[UR16][R12.64+0x8], R137 ;  /* 0x000008890c00e986 */ /* 0x000fe2000c101110 */
[----:B------:R-:W-:Y:S01]  /*6ad0*/  ISETP.LT.OR P6, PT, R27, 0xa, !P1 ;  /* 0x0000000a1b00780c */ /* 0x000fe20004fc1670 */
[-C--:B------:R-:W-:Y:S01]  /*6ae0*/  FMUL R125, R125, R8.reuse ;  /* 0x000000087d7d7220 */ /* 0x080fe20000400000 */
[----:B------:R-:W-:Y:S01]  /*6af0*/  F2FP.SATFINITE.E4M3.F32.PACK_AB_MERGE_C R127, RZ, R127, RZ ;  /* 0x0000007fff7f723e */ /* 0x000fe200048070ff */
[----:B------:R-:W-:Y:S01]  /*6b00*/  FMUL R124, R124, R8 ;  /* 0x000000087c7c7220 */ /* 0x000fe20000400000 */
[----:B-1----:R-:W-:Y:S01]  /*6b10*/  F2FP.SATFINITE.E4M3.F32.PACK_AB_MERGE_C R25, RZ, R132, RZ ;  /* 0x00000084ff19723e */ /* 0x002fe200048070ff */
[----:B------:R0:W-:Y:S01]  /*6b20*/  @!P5 STG.E.U8 desc[UR16][R12.64+0x9], R7 ;  /* 0x000009070c00d986 */ /* 0x0001e2000c101110 */
[----:B------:R-:W-:Y:S01]  /*6b30*/  ISETP.LT.OR P5, PT, R27, 0x12, !P2 ;  /* 0x000000121b00780c */ /* 0x000fe200057a1670 */
[-C--:B------:R-:W-:Y:S01]  /*6b40*/  FMUL R123, R123, R8.reuse ;  /* 0x000000087b7b7220 */ /* 0x080fe20000400000 */
[----:B------:R-:W-:Y:S01]  /*6b50*/  F2FP.SATFINITE.E4M3.F32.PACK_AB_MERGE_C R125, RZ, R125, RZ ;  /* 0x0000007dff7d723e */ /* 0x000fe200048070ff */
[----:B------:R-:W-:Y:S01]  /*6b60*/  @!P4 STG.E.U8 desc[UR16][R10.64+0x8], R135 ;  /* 0x000008870a00c986 */ /* 0x000fe2000c101110 */
[C---:B------:R-:W-:Y:S01]  /*6b70*/  ISETP.LT.OR P4, PT, R27.reuse, 0x11, !P2 ;  /* 0x000000111b00780c */ /* 0x040fe20005781670 */
[-C--:B------:R-:W-:Y:S01]  /*6b80*/  FMUL R122, R122, R8.reuse ;  /* 0x000000087a7a7220 */ /* 0x080fe20000400000 */
[----:B------:R-:W-:Y:S01]  /*6b90*/  F2FP.SATFINITE.E4M3.F32.PACK_AB_MERGE_C R123, RZ, R123, RZ ;  /* 0x0000007bff7b723e */ /* 0x000fe200048070ff */
[----:B------:R1:W-:Y:S01]  /*6ba0*/  @!P6 STG.E.U8 desc[UR16][R10.64+0x9], R29 ;  /* 0x0000091d0a00e986 */ /* 0x0003e2000c101110 */
[----:B------:R-:W-:Y:S01]  /*6bb0*/  ISETP.LT.OR P6, PT, R27, 0x11, !P1 ;  /* 0x000000111b00780c */ /* 0x000fe20004fc1670 */
[-C--:B------:R-:W-:Y:S01]  /*6bc0*/  FMUL R120, R120, R8.reuse ;  /* 0x0000000878787220 */ /* 0x080fe20000400000 */
[----:B------:R-:W-:Y:S01]  /*6bd0*/  FMUL R121, R121, R8 ;  /* 0x0000000879797220 */ /* 0x000fe20000400000 */
[----:B0-----:R-:W-:Y:S01]  /*6be0*/  F2FP.SATFINITE.E4M3.F32.PACK_AB_MERGE_C R7, RZ, R130, RZ ;  /* 0x00000082ff07723e */ /* 0x001fe200048070ff */
[-C--:B------:R-:W-:Y:S01]  /*6bf0*/  FMUL R119, R119, R8.reuse ;  /* 0x0000000877777220 */ /* 0x080fe20000400000 */
[----:B------:R0:W-:Y:S01]  /*6c00*/  @!P5 STG.E.U8 desc[UR16][R12.64+0x11], R25 ;  /* 0x000011190c00d986 */ /* 0x0001e2000c101110 */
[C---:B------:R-:W-:Y:S01]  /*6c10*/  ISETP.LT.OR P5, PT, R27.reuse, 0x12, !P1 ;  /* 0x000000121b00780c */ /* 0x040fe20004fa1670 */
[-C--:B------:R-:W-:Y:S01]  /*6c20*/  FMUL R118, R118, R8.reuse ;  /* 0x0000000876767220 */ /* 0x080fe20000400000 */
[----:B------:R-:W-:Y:S01]  /*6c30*/  F2FP.SATFINITE.E4M3.F32.PACK_AB_MERGE_C R121, RZ, R121, RZ ;  /* 0x00000079ff79723e */ /* 0x000fe200048070ff */
[----:B------:R-:W-:Y:S01]  /*6c40*/  @!P4 STG.E.U8 desc[UR16][R12.64+0x10], R133 ;  /* 0x000010850c00c986 */ /* 0x000fe2000c101110 */
[----:B------:R-:W-:Y:S01]  /*6c50*/  ISETP.LT.OR P4, PT, R27, 0x19, !P2 ;  /* 0x000000191b00780c */ /* 0x000fe20005781670 */
[----:B------:R-:W-:Y:S01]  /*6c60*/  FMUL R117, R117, R8 ;  /* 0x0000000875757220 */ /* 0x000fe20000400000 */
[----:B-1----:R-:W-:Y:S01]  /*6c70*/  F2FP.SATFINITE.E4M3.F32.PACK_AB_MERGE_C R29, RZ, R128, RZ ;  /* 0x00000080ff1d723e */ /* 0x002fe200048070ff */
[----:B------:R-:W-:Y:S01]  /*6c80*/  @!P6 STG.E.U8 desc[UR16][R10.64+0x10], R131 ;  /* 0x000010830a00e986 */ /* 0x000fe2000c101110 */
[C---:B------:R-:W-:Y:S01]  /*6c90*/  ISETP.LT.OR P6, PT, R27.reuse, 0x1a, !P2 ;  /* 0x0000001a1b00780c */ /* 0x040fe200057c1670 */
[-C--:B------:R-:W-:Y:S01]  /*6ca0*/  FMUL R116, R116, R8.reuse ;  /* 0x0000000874747220 */ /* 0x080fe20000400000 */
[----:B------:R-:W-:Y:S01]  /*6cb0*/  F2FP.SATFINITE.E4M3.F32.PACK_AB_MERGE_C R119, RZ, R119, RZ ;  /* 0x00000077ff77723e */ /* 0x000fe200048070ff */
[----:B------:R-:W-:Y:S01]  /*6cc0*/  FMUL R114, R114, R8 ;  /* 0x0000000872727220 */ /* 0x000fe20000400000 */
[----:B0-----:R-:W-:Y:S01]  /*6cd0*/  F2FP.SATFINITE.E4M3.F32.PACK_AB_MERGE_C R25, RZ, R126, RZ ;  /* 0x0000007eff19723e */ /* 0x001fe200048070ff */
[----:B------:R0:W-:Y:S01]  /*6ce0*/  @!P5 STG.E.U8 desc[UR16][R10.64+0x11], R7 ;  /* 0x000011070a00d986 */ /* 0x0001e2000c101110 */
[----:B------:R-:W-:Y:S01]  /*6cf0*/  ISETP.LT.OR P5, PT, R27, 0x1a, !P1 ;  /* 0x0000001a1b00780c */ /* 0x000fe20004fa1670 */
        /* <DEDUP_REMOVED lines=11> */
[----:B0-----:R-:W-:Y:S01]  /*6db0*/  F2FP.SATFINITE.E4M3.F32.PACK_AB_MERGE_C R7, RZ, R124, RZ ;  /* 0x0000007cff07723e */ /* 0x001fe200048070ff */
[----:B------:R0:W-:Y:S01]  /*6dc0*/  @!P5 STG.E.U8 desc[UR16][R10.64+0x19], R25 ;  /* 0x000019190a00d986 */ /* 0x0001e2000c101110 */
[C---:B------:R-:W-:Y:S01]  /*6dd0*/  ISETP.LT.OR P5, PT, R27.reuse, 0x22, !P2 ;  /* 0x000000221b00780c */ /* 0x040fe200057a1670 */
[-C--:B------:R-:W-:Y:S01]  /*6de0*/  FMUL R110, R110, R8.reuse ;  /* 0x000000086e6e7220 */ /* 0x080fe20000400000 */
[----:B------:R-:W-:Y:S01]  /*6df0*/  F2FP.SATFINITE.E4M3.F32.PACK_AB_MERGE_C R111, RZ, R111, RZ ;  /* 0x0000006fff6f723e */ /* 0x000fe200048070ff */
[----:B------:R-:W-:Y:S01]  /*6e00*/  @!P4 STG.E.U8 desc[UR16][R10.64+0x18], R127 ;  /* 0x0000187f0a00c986 */ /* 0x000fe2000c101110 */
[C---:B------:R-:W-:Y:S01]  /*6e10*/  ISETP.LT.OR P4, PT, R27.reuse, 0x21, !P1 ;  /* 0x000000211b00780c */ /* 0x040fe20004f81670 */
[----:B------:R-:W-:Y:S01]  /*6e20*/  FMUL R108, R108, R8 ;  /* 0x000000086c6c7220 */ /* 0x000fe20000400000 */
[----:B-1----:R-:W-:Y:S01]  /*6e30*/  F2FP.SATFINITE.E4M3.F32.PACK_AB_MERGE_C R29, RZ, R122, RZ ;  /* 0x0000007aff1d723e */ /* 0x002fe200048070ff */
[----:B------:R-:W-:Y:S01]  /*6e40*/  @!P6 STG.E.U8 desc[UR16][R12.64+0x20], R125 ;  /* 0x0000207d0c00e986 */ /* 0x000fe2000c101110 */
[----:B------:R-:W-:Y:S01]  /*6e50*/  ISETP.LT.OR P6, PT, R27, 0x22, !P1 ;  /* 0x000000221b00780c */ /* 0x000fe20004fc1670 */
[-C--:B------:R-:W-:Y:S01]  /*6e60*/  FMUL R109, R109, R8.reuse ;  /* 0x000000086d6d7220 */ /* 0x080fe20000400000 */
[----:B------:R-:W-:Y:S01]  /*6e70*/  FMUL R107, R107, R8 ;  /* 0x000000086b6b7220 */ /* 0x000fe20000400000 */
[----:B0-----:R-:W-:Y:S01]  /*6e80*/  F2FP.SATFINITE.E4M3.F32.PACK_AB_MERGE_C R25, RZ, R120, RZ ;  /* 0x00000078ff19723e */ /* 0x001fe200048070ff */
[-C--:B------:R-:W-:Y:S01]  /*6e90*/  FMUL R106, R106, R8.reuse ;  /* 0x000000086a6a7220 */ /* 0x080fe20000400000 */
        /* <DEDUP_REMOVED lines=33> */
[----:B------:R-:W-:Y:S01]  /*70b0*/  ISETP.LT.OR P4, PT, R27, 0x31, !P1 ;  /* 0x000000311b00780c */ /* 0x000fe20004f81670 */
[-C--:B------:R-:W-:Y:S01]  /*70c0*/  FMUL R97, R97, R8.reuse ;  /* 0x0000000861617220 */ /* 0x080fe20000400000 */
[-C--:B------:R-:W-:Y:S01]  /*70d0*/  FMUL R95, R95, R8.reuse ;  /* 0x000000085f5f7220 */ /* 0x080fe20000400000 */
        /* <DEDUP_REMOVED lines=37> */
[-C--:B------:R-:W-:Y:S01]  /*7330*/  FMUL R19, R19, R8.reuse ;  /* 0x0000000813137220 */ /* 0x080fe20000400000 */
        /* <DEDUP_REMOVED lines=17> */
[----:B------:R-:W-:Y:S01]  /*7450*/  F2FP.SATFINITE.E4M3.F32.PACK_AB_MERGE_C R15, RZ, R15, RZ ;  /* 0x0000000fff0f723e */ /* 0x000fe200048070ff */
[----:B------:R1:W-:Y:S01]  /*7460*/  @!P6 STG.E.U8 desc[UR16][R12.64+0x49], R29 ;  /* 0x0000491d0c00e986 */ /* 0x0003e2000c101110 */
[----:B------:R-:W-:-:S02]  /*7470*/  ISETP.LT.OR P6, PT, R27, 0x51, !P2 ;  /* 0x000000511b00780c */ /* 0x000fc400057c1670 */
[----:B------:R-:W-:Y:S02]  /*7480*/  F2FP.SATFINITE.E4M3.F32.PACK_AB_MERGE_C R17, RZ, R17, RZ ;  /* 0x00000011ff11723e */ /* 0x000fe400048070ff */
[----:B0-----:R-:W-:Y:S01]  /*7490*/  F2FP.SATFINITE.E4M3.F32.PACK_AB_MERGE_C R7, RZ, R100, RZ ;  /* 0x00000064ff07723e */ /* 0x001fe200048070ff */
[----:B------:R0:W-:Y:S01]  /*74a0*/  @!P5 STG.E.U8 desc[UR16][R10.64+0x49], R25 ;  /* 0x000049190a00d986 */ /* 0x0001e2000c101110 */
[----:B------:R-:W-:-:S03]  /*74b0*/  ISETP.LT.OR P5, PT, R27, 0x52, !P2 ;  /* 0x000000521b00780c */ /* 0x000fc600057a1670 */
[----:B------:R-:W-:Y:S01]  /*74c0*/  @!P4 STG.E.U8 desc[UR16][R10.64+0x48], R103 ;  /* 0x000048670a00c986 */ /* 0x000fe2000c101110 */
[C---:B------:R-:W-:Y:S02]  /*74d0*/  ISETP.LT.OR P4, PT, R27.reuse, 0x51, !P1 ;  /* 0x000000511b00780c */ /* 0x040fe40004f81670 */
[----:B-1----:R-:W-:Y:S01]  /*74e0*/  F2FP.SATFINITE.E4M3.F32.PACK_AB_MERGE_C R29, RZ, R98, RZ ;  /* 0x00000062ff1d723e */ /* 0x002fe200048070ff */
[----:B------:R-:W-:Y:S01]  /*74f0*/  @!P6 STG.E.U8 desc[UR16][R12.64+0x50], R101 ;  /* 0x000050650c00e986 */ /* 0x000fe2000c101110 */
[----:B------:R-:W-:Y:S02]  /*7500*/  ISETP.LT.OR P6, PT, R27, 0x52, !P1 ;  /* 0x000000521b00780c */ /* 0x000fe40004fc1670 */
[----:B0-----:R-:W-:-:S03]  /*7510*/  F2FP.SATFINITE.E4M3.F32.PACK_AB_MERGE_C R25, RZ, R96, RZ ;  /* 0x00000060ff19723e */ /* 0x001fc600048070ff */
[----:B------:R0:W-:Y:S01]  /*7520*/  @!P5 STG.E.U8 desc[UR16][R12.64+0x51], R7 ;  /* 0x000051070c00d986 */ /* 0x0001e2000c101110 */
[----:B------:R-:W-:-:S03]  /*7530*/  ISETP.LT.OR P5, PT, R27, 0x5a, !P2 ;  /* 0x0000005a1b00780c */ /* 0x000fc600057a1670 */
[----:B------:R-:W-:Y:S01]  /*7540*/  @!P4 STG.E.U8 desc[UR16][R10.64+0x50], R99 ;  /* 0x000050630a00c986 */ /* 0x000fe2000c101110 */
[----:B------:R-:W-:-:S03]  /*7550*/  ISETP.LT.OR P4, PT, R27, 0x59, !P2 ;  /* 0x000000591b00780c */ /* 0x000fc60005781670 */
[----:B------:R1:W-:Y:S01]  /*7560*/  @!P6 STG.E.U8 desc[UR16][R10.64+0x51], R29 ;  /* 0x0000511d0a00e986 */ /* 0x0003e2000c101110 */
[----:B------:R-:W-:Y:S02]  /*7570*/  ISETP.LT.OR P6, PT, R27, 0x59, !P1 ;  /* 0x000000591b00780c */ /* 0x000fe40004fc1670 */
[----:B0-----:R-:W-:-:S03]  /*7580*/  F2FP.SATFINITE.E4M3.F32.PACK_AB_MERGE_C R7, RZ, R94, RZ ;  /* 0x0000005eff07723e */ /* 0x001fc600048070ff */
        /* <DEDUP_REMOVED lines=27> */
[----:B------:R-:W-:Y:S01]  /*7740*/  @!P6 STG.E.U8 desc[UR16][R10.64+0x69], R29 ;  /* 0x0000691d0a00e986 */ /* 0x000fe2000c101110 */
[----:B------:R-:W-:Y:S02]  /*7750*/  ISETP.LT.OR P6, PT, R27, 0x71, !P1 ;  /* 0x000000711b00780c */ /* 0x000fe40004fc1670 */
[----:B0-----:R-:W-:-:S03]  /*7760*/  F2FP.SATFINITE.E4M3.F32.PACK_AB_MERGE_C R7, RZ, R18, RZ ;  /* 0x00000012ff07723e */ /* 0x001fc600048070ff */
[----:B------:R-:W-:Y:S01]  /*7770*/  @!P5 STG.E.U8 desc[UR16][R12.64+0x71], R25 ;  /* 0x000071190c00d986 */ /* 0x000fe2000c101110 */
[C---:B------:R-:W-:Y:S02]  /*7780*/  ISETP.LT.OR P5, PT, R27.reuse, 0x79, !P2 ;  /* 0x000000791b00780c */ /* 0x040fe400057a1670 */
[C---:B------:R-:W-:Y:S01]  /*7790*/  ISETP.LT.OR P2, PT, R27.reuse, 0x7a, !P2 ;  /* 0x0000007a1b00780c */ /* 0x040fe20005741670 */
[----:B------:R0:W-:Y:S01]  /*77a0*/  @!P4 STG.E.U8 desc[UR16][R12.64+0x70], R21 ;  /* 0x000070150c00c986 */ /* 0x0001e2000c101110 */
[----:B------:R-:W-:-:S03]  /*77b0*/  ISETP.LT.OR P4, PT, R27, 0x72, !P1 ;  /* 0x000000721b00780c */ /* 0x000fc60004f81670 */
[----:B------:R1:W-:Y:S01]  /*77c0*/  @!P6 STG.E.U8 desc[UR16][R10.64+0x70], R19 ;  /* 0x000070130a00e986 */ /* 0x0003e2000c101110 */
[C---:B------:R-:W-:Y:S02]  /*77d0*/  ISETP.LT.OR P6, PT, R27.reuse, 0x79, !P1 ;  /* 0x000000791b00780c */ /* 0x040fe40004fc1670 */
[----:B------:R-:W-:Y:S02]  /*77e0*/  ISETP.LT.OR P1, PT, R27, 0x7a, !P1 ;  /* 0x0000007a1b00780c */ /* 0x000fe40004f21670 */
[----:B0-----:R-:W-:-:S05]  /*77f0*/  F2FP.SATFINITE.E4M3.F32.PACK_AB_MERGE_C R21, RZ, R16, RZ ;  /* 0x00000010ff15723e */ /* 0x001fca00048070ff */
[----:B------:R0:W-:Y:S01]  /*7800*/  @!P4 STG.E.U8 desc[UR16][R10.64+0x71], R7 ;  /* 0x000071070a00c986 */ /* 0x0001e2000c101110 */
[----:B-1----:R-:W-:-:S03]  /*7810*/  F2FP.SATFINITE.E4M3.F32.PACK_AB_MERGE_C R19, RZ, R14, RZ ;  /* 0x0000000eff13723e */ /* 0x002fc600048070ff */
[----:B------:R0:W-:Y:S04]  /*7820*/  @!P5 STG.E.U8 desc[UR16][R12.64+0x78], R15 ;  /* 0x0000780f0c00d986 */ /* 0x0001e8000c101110 */
[----:B------:R0:W-:Y:S04]  /*7830*/  @!P2 STG.E.U8 desc[UR16][R12.64+0x79], R19 ;  /* 0x000079130c00a986 */ /* 0x0001e8000c101110 */
[----:B------:R0:W-:Y:S04]  /*7840*/  @!P6 STG.E.U8 desc[UR16][R10.64+0x78], R17 ;  /* 0x000078110a00e986 */ /* 0x0001e8000c101110 */
[----:B------:R0:W-:Y:S02]  /*7850*/  @!P1 STG.E.U8 desc[UR16][R10.64+0x79], R21 ;  /* 0x000079150a009986 */ /* 0x0001e4000c101110 */
.L_x_168:
[----:B------:R-:W-:Y:S05]  /*7860*/  BSYNC B0 ;  /* 0x0000000000007941 */ /* 0x000fea0003800000 */
.L_x_38:
[----:B------:R-:W-:Y:S01]  /*7870*/  ULDC UR6, c[0x0][0xc] ;  /* 0x0000030000067ab9 */ /* 0x000fe20000000800 */
[----:B------:R-:W-:Y:S01]  /*7880*/  ULDC UR7, c[0x0][0x10] ;  /* 0x0000040000077ab9 */ /* 0x000fe20000000800 */
[----:B0-----:R-:W0:Y:S01]  /*7890*/  LDC R7, c[0x0][0x14] ;  /* 0x00000500ff077b82 */ /* 0x001e220000000800 */
[----:B------:R-:W-:Y:S01]  /*78a0*/  UIMAD.WIDE.U32 UR6, UR6, UR7, URZ ;  /* 0x00000007060672a5 */ /* 0x000fe2000f8e003f */
[----:B----4-:R-:W-:Y:S02]  /*78b0*/  IMAD.MOV.U32 R10, RZ, RZ, -0x1 ;  /* 0xffffffffff0a7424 */ /* 0x010fe400078e00ff */
[----:B-----5:R-:W-:-:S03]  /*78c0*/  IMAD.MOV.U32 R6, RZ, RZ, -0x1 ;  /* 0xffffffffff067424 */ /* 0x020fc600078e00ff */
[----:B0-----:R-:W-:-:S04]  /*78d0*/  IMAD.WIDE.U32 R2, R7, UR6, R2 ;  /* 0x0000000607027c25 */ /* 0x001fc8000f8e0002 */
[----:B------:R-:W-:Y:S01]  /*78e0*/  IMAD R7, R7, UR7, RZ ;  /* 0x0000000707077c24 */ /* 0x000fe2000f8e02ff */
[----:B------:R-:W-:Y:S02]  /*78f0*/  ULDC.64 UR6, c[0x0][0x650] ;  /* 0x0001940000067ab9 */ /* 0x000fe40000000a00 */
[----:B------:R-:W-:Y:S01]  /*7900*/  ISETP.GE.U32.AND P1, PT, R2, UR6, PT ;  /* 0x0000000602007c0c */ /* 0x000fe2000bf26070 */
[--C-:B------:R-:W-:Y:S01]  /*7910*/  IMAD.IADD R3, R3, 0x1, R7.reuse ;  /* 0x0000000103037824 */ /* 0x100fe200078e0207 */
[----:B------:R-:W-:-:S04]  /*7920*/  PRMT R7, RZ, 0x7610, R7 ;  /* 0x00007610ff077816 */ /* 0x000fc80000000007 */
[----:B------:R-:W-:-:S13]  /*7930*/  ISETP.GE.U32.AND.EX P1, PT, R3, UR7, PT, P1 ;  /* 0x0000000703007c0c */ /* 0x000fda000bf26110 */
[----:B------:R-:W-:Y:S05]  /*7940*/  @P1 BRA `(.L_x_169) ;  /* 0x0000000400601947 */ /* 0x000fea0003800000 */
[----:B------:R-:W0:Y:S01]  /*7950*/  S2R R20, SR_CTAID.X ;  /* 0x0000000000147919 */ /* 0x000e220000002500 */
[----:B------:R-:W4:Y:S01]  /*7960*/  LDC.64 R14, c[0x0][0x628] ;  /* 0x00018a00ff0e7b82 */ /* 0x000f220000000a00 */
[----:B------:R-:W-:Y:S01]  /*7970*/  ULDC UR6, c[0x0][0x150] ;  /* 0x0000540000067ab9 */ /* 0x000fe20000000800 */
[----:B-1----:R-:W-:Y:S01]  /*7980*/  IMAD.MOV.U32 R12, RZ, RZ, R2 ;  /* 0x000000ffff0c7224 */ /* 0x002fe200078e0002 */
[----:B------:R-:W1:Y:S01]  /*7990*/  S2R R22, SR_CTAID.Y ;  /* 0x0000000000167919 */ /* 0x000e620000002600 */
[----:B------:R-:W-:-:S04]  /*79a0*/  IMAD.MOV.U32 R13, RZ, RZ, R3 ;  /* 0x000000ffff0d7224 */ /* 0x000fc800078e0003 */
[----:B------:R-:W1:Y:S08]  /*79b0*/  LDC R23, c[0x0][0x144] ;  /* 0x00005100ff177b82 */ /* 0x000e700000000800 */
[----:B------:R-:W1:Y:S08]  /*79c0*/  LDC R16, c[0x0][0x630] ;  /* 0x00018c00ff107b82 */ /* 0x000e700000000800 */
[----:B------:R-:W1:Y:S01]  /*79d0*/  LDC.64 R18, c[0x0][0x620] ;  /* 0x00018800ff127b82 */ /* 0x000e620000000a00 */
[----:B----4-:R-:W-:-:S04]  /*79e0*/  ISETP.NE.U32.AND P1, PT, R14, RZ, PT ;  /* 0x000000ff0e00720c */ /* 0x010fc80003f25070 */
[----:B------:R-:W-:Y:S02]  /*79f0*/  ISETP.NE.AND.EX P1, PT, R15, RZ, PT, P1 ;  /* 0x000000ff0f00720c */ /* 0x000fe40003f25310 */
[----:B0-----:R-:W-:-:S05]  /*7a00*/  I2FP.F32.U32 R6, R20 ;  /* 0x0000001400067245 */ /* 0x001fca0000201000 */
[----:B------:R-:W-:-:S04]  /*7a10*/  FMUL R6, R6, UR6 ;  /* 0x0000000606067c20 */ /* 0x000fc80008400000 */
[----:B------:R0:W4:Y:S02]  /*7a20*/  F2I.U32.TRUNC.NTZ R21, R6 ;  /* 0x0000000600157305 */ /* 0x000124000020f000 */
[----:B------:R-:W-:Y:S05]  /*7a30*/  @!P1 BRA `(.L_x_170) ;  /* 0x0000000000289947 */ /* 0x000fea0003800000 */
[----:B------:R-:W5:Y:S02]  /*7a40*/  LDC R7, c[0x0][0x634] ;  /* 0x00018d00ff077b82 */ /* 0x000f640000000800 */
[----:B-----5:R-:W-:-:S05]  /*7a50*/  IADD3 R13, P1, R2, R7, RZ ;  /* 0x00000007020d7210 */ /* 0x020fca0007f3e0ff */
[----:B------:R-:W-:-:S04]  /*7a60*/  IMAD.X R17, RZ, RZ, R3, P1 ;  /* 0x000000ffff117224 */ /* 0x000fc800008e0603 */
[----:B0-----:R-:W-:-:S04]  /*7a70*/  IMAD.WIDE.U32 R6, R17, R14, RZ ;  /* 0x0000000e11067225 */ /* 0x001fc800078e00ff */
[----:B------:R-:W-:-:S04]  /*7a80*/  IMAD.WIDE.U32 R10, P1, R13, R15, R6 ;  /* 0x0000000f0d0a7225 */ /* 0x000fc80007820006 */
[----:B------:R-:W-:-:S04]  /*7a90*/  IMAD.WIDE.U32 R6, R13, R14, RZ ;  /* 0x0000000e0d067225 */ /* 0x000fc800078e00ff */
[----:B------:R-:W-:Y:S01]  /*7aa0*/  IMAD.X R13, RZ, RZ, RZ, P1 ;  /* 0x000000ffff0d7224 */ /* 0x000fe200008e06ff */
[----:B------:R-:W-:Y:S01]  /*7ab0*/  IADD3 RZ, P1, R7, R10, RZ ;  /* 0x0000000a07ff7210 */ /* 0x000fe20007f3e0ff */
[----:B------:R-:W-:-:S04]  /*7ac0*/  IMAD.MOV.U32 R12, RZ, RZ, R11 ;  /* 0x000000ffff0c7224 */ /* 0x000fc800078e000b */
[----:B------:R-:W-:-:S08]  /*7ad0*/  IMAD.WIDE.U32.X R12, R17, R15, R12, P1 ;  /* 0x0000000f110c7225 */ /* 0x000fd000008e040c */
.L_x_170:
[----:B------:R-:W5:Y:S01]  /*7ae0*/  LDC.64 R28, c[0x0][0x640] ;  /* 0x00019000ff1c7b82 */ /* 0x000f620000000a00 */
[-C--:B-1----:R-:W-:Y:S01]  /*7af0*/  SHF.R.U64 R17, R12, R16.reuse, R13 ;  /* 0x000000100c117219 */ /* 0x082fe2000000120d */
[----:B----4-:R-:W-:Y:S01]  /*7b00*/  IMAD.MOV R21, RZ, RZ, -R21 ;  /* 0x000000ffff157224 */ /* 0x010fe200078e0a15 */
[----:B0-----:R-:W-:Y:S01]  /*7b10*/  SHF.R.U32.HI R6, RZ, R16, R13 ;  /* 0x00000010ff067219 */ /* 0x001fe2000001160d */
[----:B------:R-:W-:Y:S01]  /*7b20*/  ULDC UR6, c[0x0][0x154] ;  /* 0x0000550000067ab9 */ /* 0x000fe20000000800 */
[----:B------:R-:W-:Y:S01]  /*7b30*/  IADD3 R11, P1, RZ, -R17, RZ ;  /* 0x80000011ff0b7210 */ /* 0x000fe20007f3e0ff */
[----:B------:R-:W-:Y:S02]  /*7b40*/  IMAD R23, R23, R21, R20 ;  /* 0x0000001517177224 */ /* 0x000fe400078e0214 */
[----:B------:R-:W0:Y:S01]  /*7b50*/  LDC R12, c[0x0][0x618] ;  /* 0x00018600ff0c7b82 */ /* 0x000e220000000800 */
[----:B------:R-:W-:Y:S02]  /*7b60*/  IMAD.MOV.U32 R13, RZ, RZ, 0x1 ;  /* 0x00000001ff0d7424 */ /* 0x000fe400078e00ff */
[----:B------:R-:W-:-:S04]  /*7b70*/  IMAD.X R7, RZ, RZ, ~R6, P1 ;  /* 0x000000ffff077224 */ /* 0x000fc800008e0e06 */
[-C--:B------:R-:W-:Y:S01]  /*7b80*/  IMAD R10, R7, R18.reuse, RZ ;  /* 0x00000012070a7224 */ /* 0x080fe200078e02ff */
[----:B--23--:R-:W1:Y:S01]  /*7b90*/  LDC R24, c[0x0][0x608] ;  /* 0x00018200ff187b82 */ /* 0x00ce620000000800 */
[----:B------:R-:W-:-:S04]  /*7ba0*/  IMAD.WIDE.U32 R6, R11, R18, R2 ;  /* 0x000000120b067225 */ /* 0x000fc800078e0002 */
[----:B------:R-:W-:Y:S01]  /*7bb0*/  IMAD R11, R11, R19, R10 ;  /* 0x000000130b0b7224 */ /* 0x000fe200078e020a */
[----:B------:R-:W-:Y:S02]  /*7bc0*/  I2FP.F32.U32 R10, R22 ;  /* 0x00000016000a7245 */ /* 0x000fe40000201000 */
[----:B------:R-:W2:Y:S01]  /*7bd0*/  LDC R26, c[0x0][0x658] ;  /* 0x00019600ff1a7b82 */ /* 0x000ea20000000800 */
[----:B------:R-:W-:Y:S01]  /*7be0*/  IMAD.IADD R7, R7, 0x1, R11 ;  /* 0x0000000107077824 */ /* 0x000fe200078e020b */
[----:B-----5:R-:W-:Y:S01]  /*7bf0*/  ISETP.NE.U32.AND P1, PT, R28, RZ, PT ;  /* 0x000000ff1c00720c */ /* 0x020fe20003f25070 */
[----:B------:R-:W-:Y:S01]  /*7c00*/  FMUL R10, R10, UR6 ;  /* 0x000000060a0a7c20 */ /* 0x000fe20008400000 */
[----:B------:R-:W-:Y:S02]  /*7c10*/  IMAD.MOV.U32 R11, RZ, RZ, -0x1 ;  /* 0xffffffffff0b7424 */ /* 0x000fe400078e00ff */
[----:B------:R-:W-:Y:S01]  /*7c20*/  ISETP.NE.AND.EX P1, PT, R29, RZ, PT, P1 ;  /* 0x000000ff1d00720c */ /* 0x000fe20003f25310 */
[----:B------:R3:W4:Y:S01]  /*7c30*/  F2I.U32.TRUNC.NTZ R19, R10 ;  /* 0x0000000a00137305 */ /* 0x000722000020f000 */
[----:B------:R-:W3:Y:S01]  /*7c40*/  LDC R21, c[0x0][0x148] ;  /* 0x00005200ff157b82 */ /* 0x000ee20000000800 */
[----:B0-----:R-:W-:-:S02]  /*7c50*/  SHF.R.U64 R16, R6, R12, R7 ;  /* 0x0000000c06107219 */ /* 0x001fc40000001207 */
[----:B------:R-:W-:-:S05]  /*7c60*/  SHF.R.U32.HI R7, RZ, R12, R7 ;  /* 0x0000000cff077219 */ /* 0x000fca0000011607 */
[----:B------:R-:W0:Y:S01]  /*7c70*/  LDC R20, c[0x0][0x600] ;  /* 0x00018000ff147b82 */ /* 0x000e220000000800 */
[-CC-:B-1----:R-:W-:Y:S02]  /*7c80*/  SHF.R.U64 R14, R16, R24.reuse, R7.reuse ;  /* 0x00000018100e7219 */ /* 0x182fe40000001207 */
[----:B------:R-:W-:-:S05]  /*7c90*/  SHF.R.U32.HI R7, RZ, R24, R7 ;  /* 0x00000018ff077219 */ /* 0x000fca0000011607 */
[----:B------:R-:W1:Y:S01]  /*7ca0*/  LDC R27, c[0x0][0x648] ;  /* 0x00019200ff1b7b82 */ /* 0x000e620000000800 */
[-CC-:B--2---:R-:W-:Y:S02]  /*7cb0*/  SHF.R.U64 R18, R14, R26.reuse, R7.reuse ;  /* 0x0000001a0e127219 */ /* 0x184fe40000001207 */
[-C--:B------:R-:W-:Y:S02]  /*7cc0*/  SHF.L.U32 R11, R11, R26.reuse, RZ ;  /* 0x0000001a0b0b7219 */ /* 0x080fe400000006ff */
[-C--:B------:R-:W-:Y:S01]  /*7cd0*/  SHF.R.U32.HI R7, RZ, R26.reuse, R7 ;  /* 0x0000001aff077219 */ /* 0x080fe20000011607 */
[----:B------:R-:W-:Y:S01]  /*7ce0*/  IMAD.MOV.U32 R6, RZ, RZ, R18 ;  /* 0x000000ffff067224 */ /* 0x000fe200078e0012 */
[----:B------:R-:W-:Y:S01]  /*7cf0*/  SHF.L.U32 R26, R13, R26, RZ ;  /* 0x0000001a0d1a7219 */ /* 0x000fe200000006ff */
[----:B------:R-:W2:Y:S01]  /*7d00*/  LDC R30, c[0x0][0x638] ;  /* 0x00018e00ff1e7b82 */ /* 0x000ea20000000800 */
[----:B------:R-:W-:-:S07]  /*7d10*/  LOP3.LUT R25, RZ, R11, RZ, 0x33, !PT ;  /* 0x0000000bff197212 */ /* 0x000fce00078e33ff */
[----:B------:R-:W0:Y:S01]  /*7d20*/  LDC R31, c[0x0][0x610] ;  /* 0x00018400ff1f7b82 */ /* 0x000e220000000800 */
[----:B----4-:R-:W-:Y:S05]  /*7d30*/  @!P1 BRA `(.L_x_171) ;  /* 0x0000000000289947 */ /* 0x010fea0003800000 */
[----:B------:R-:W4:Y:S02]  /*7d40*/  LDC R13, c[0x0][0x64c] ;  /* 0x00019300ff0d7b82 */ /* 0x000f240000000800 */
[----:B----4-:R-:W-:-:S05]  /*7d50*/  IADD3 R13, P1, R18, R13, RZ ;  /* 0x0000000d120d7210 */ /* 0x010fca0007f3e0ff */
[----:B------:R-:W-:-:S04]  /*7d60*/  IMAD.X R15, RZ, RZ, R7, P1 ;  /* 0x000000ffff0f7224 */ /* 0x000fc800008e0607 */
[----:B------:R-:W-:-:S04]  /*7d70*/  IMAD.WIDE.U32 R6, R15, R28, RZ ;  /* 0x0000001c0f067225 */ /* 0x000fc800078e00ff */
[----:B---3--:R-:W-:-:S04]  /*7d80*/  IMAD.WIDE.U32 R10, P1, R13, R29, R6 ;  /* 0x0000001d0d0a7225 */ /* 0x008fc80007820006 */
[----:B------:R-:W-:-:S04]  /*7d90*/  IMAD.WIDE.U32 R6, R13, R28, RZ ;  /* 0x0000001c0d067225 */ /* 0x000fc800078e00ff */
[----:B------:R-:W-:Y:S01]  /*7da0*/  IMAD.X R13, RZ, RZ, RZ, P1 ;  /* 0x000000ffff0d7224 */ /* 0x000fe200008e06ff */
[----:B------:R-:W-:Y:S01]  /*7db0*/  IADD3 RZ, P1, R7, R10, RZ ;  /* 0x0000000a07ff7210 */ /* 0x000fe20007f3e0ff */
[----:B------:R-:W-:-:S04]  /*7dc0*/  IMAD.MOV.U32 R12, RZ, RZ, R11 ;  /* 0x000000ffff0c7224 */ /* 0x000fc800078e000b */
[----:B------:R-:W-:-:S08]  /*7dd0*/  IMAD.WIDE.U32.X R6, R15, R29, R12, P1 ;  /* 0x0000001d0f067225 */ /* 0x000fd000008e040c */
.L_x_171:
[----:B-1----:R-:W-:Y:S01]  /*7de0*/  SHF.R.U64 R6, R6, R27, R7 ;  /* 0x0000001b06067219 */ /* 0x002fe20000001207 */
[----:B0-----:R-:W-:Y:S01]  /*7df0*/  VIADD R13, R20, 0xffffffff ;  /* 0xffffffff140d7836 */ /* 0x001fe20000000000 */
[----:B------:R-:W-:Y:S01]  /*7e00*/  LOP3.LUT R11, R14, R25, RZ, 0xc0, !PT ;  /* 0x000000190e0b7212 */ /* 0x000fe200078ec0ff */
[----:B------:R-:W-:Y:S02]  /*7e10*/  IMAD.MOV R19, RZ, RZ, -R19 ;  /* 0x000000ffff137224 */ /* 0x000fe400078e0a13 */
[----:B------:R-:W-:Y:S02]  /*7e20*/  IMAD.MOV R7, RZ, RZ, -R6 ;  /* 0x000000ffff077224 */ /* 0x000fe400078e0a06 */
[----:B------:R-:W-:Y:S01]  /*7e30*/  IMAD R26, R26, R6, R11 ;  /* 0x000000061a1a7224 */ /* 0x000fe200078e020b */
[----:B------:R-:W-:Y:S01]  /*7e40*/  LOP3.LUT R11, R16, R13, RZ, 0xc0, !PT ;  /* 0x0000000d100b7212 */ /* 0x000fe200078ec0ff */
[----:B---3--:R-:W-:Y:S02]  /*7e50*/  @P3 IMAD R23, R21, R19, R22 ;  /* 0x0000001315173224 */ /* 0x008fe400078e0216 */
[----:B--2---:R-:W-:-:S02]  /*7e60*/  IMAD R6, R7, R30, R18 ;  /* 0x0000001e07067224 */ /* 0x004fc400078e0212 */
[----:B------:R-:W-:Y:S02]  /*7e70*/  IMAD R26, R26, R31, R23 ;  /* 0x0000001f1a1a7224 */ /* 0x000fe400078e0217 */
[----:B------:R-:W-:Y:S02]  /*7e80*/  IMAD R11, R6, R20, R11 ;  /* 0x00000014060b7224 */ /* 0x000fe400078e020b */
[----:B------:R-:W-:Y:S02]  /*7e90*/  IMAD.MOV.U32 R7, RZ, RZ, 0x1 ;  /* 0x00000001ff077424 */ /* 0x000fe400078e00ff */
[----:B------:R-:W-:Y:S01]  /*7ea0*/  IMAD.MOV.U32 R6, RZ, RZ, R17 ;  /* 0x000000ffff067224 */ /* 0x000fe200078e0011 */
[----:B------:R-:W-:Y:S02]  /*7eb0*/  SEL R10, R11, R26, !P3 ;  /* 0x0000001a0b0a7207 */ /* 0x000fe40005800000 */
[----:B------:R-:W-:-:S07]  /*7ec0*/  SEL R26, R26, R11, !P3 ;  /* 0x0000000b1a1a7207 */ /* 0x000fce0005800000 */
.L_x_169:
[----:B------:R-:W-:Y:S01]  /*7ed0*/  LOP3.LUT P1, RZ, R7, 0xff, RZ, 0xc0, !PT ;  /* 0x000000ff07ff7812 */ /* 0x000fe2000782c0ff */
[----:B------:R-:W-:-:S12]  /*7ee0*/  IMAD.MOV.U32 R7, RZ, RZ, R26 ;  /* 0x000000ffff077224 */ /* 0x000fd800078e001a */
[----:B------:R-:W-:Y:S05]  /*7ef0*/  @P1 BRA `(.L_x_172) ;  /* 0xffffff9000f01947 */ /* 0x000fea000383ffff */
[----:B------:R-:W-:Y:S05]  /*7f00*/  EXIT ;  /* 0x000000000000794d */ /* 0x000fea0003800000 */
.L_x_8:
[----:B0-----:R-:W-:Y:S01]  /*7f10*/  ULDC.64 UR4, c[0x0][0x650] ;  /* 0x0001940000047ab9 */ /* 0x001fe20000000a00 */
        /* <DEDUP_REMOVED lines=25> */
.L_x_174:
[----:B------:R-:W0:Y:S01]  /*80b0*/  LDC.64 R28, c[0x0][0x640] ;  /* 0x00019000ff1c7b82 */ /* 0x000e220000000a00 */
[-CC-:B------:R-:W-:Y:S01]  /*80c0*/  SHF.R.U64 R21, R16, R10.reuse, R17.reuse ;  /* 0x0000000a10157219 */ /* 0x180fe20000001211 */
[----:B------:R-:W-:Y:S01]  /*80d0*/  IMAD.MOV.U32 R27, RZ, RZ, 0x1 ;  /* 0x00000001ff1b7424 */ /* 0x000fe200078e00ff */
[----:B------:R-:W-:Y:S02]  /*80e0*/  SHF.R.U32.HI R5, RZ, R10, R17 ;  /* 0x0000000aff057219 */ /* 0x000fe40000011611 */
[----:B------:R-:W-:-:S03]  /*80f0*/  IADD3 R7, P0, RZ, -R21, RZ ;  /* 0x80000015ff077210 */ /* 0x000fc60007f1e0ff */
[----:B------:R-:W1:Y:S02]  /*8100*/  LDC R14, c[0x0][0x618] ;  /* 0x00018600ff0e7b82 */ /* 0x000e640000000800 */
[----:B------:R-:W-:Y:S02]  /*8110*/  IMAD.X R5, RZ, RZ, ~R5, P0 ;  /* 0x000000ffff057224 */ /* 0x000fe400000e0e05 */
[----:B------:R-:W-:-:S04]  /*8120*/  IMAD.WIDE.U32 R12, R7, R24, R2 ;  /* 0x00000018070c7225 */ /* 0x000fc800078e0002 */
[----:B------:R-:W2:Y:S01]  /*8130*/  LDC R16, c[0x0][0x608] ;  /* 0x00018200ff107b82 */ /* 0x000ea20000000800 */
[----:B------:R-:W-:-:S04]  /*8140*/  IMAD R10, R5, R24, RZ ;  /* 0x00000018050a7224 */ /* 0x000fc800078e02ff */
[----:B------:R-:W-:Y:S02]  /*8150*/  IMAD R5, R7, R25, R10 ;  /* 0x0000001907057224 */ /* 0x000fe400078e020a */
[----:B------:R-:W-:Y:S01]  /*8160*/  IMAD.MOV.U32 R7, RZ, RZ, -0x1 ;  /* 0xffffffffff077424 */ /* 0x000fe200078e00ff */
[----:B------:R-:W3:Y:S01]  /*8170*/  LDC R26, c[0x0][0x658] ;  /* 0x00019600ff1a7b82 */ /* 0x000ee20000000800 */
[----:B------:R-:W-:Y:S01]  /*8180*/  IMAD.IADD R5, R13, 0x1, R5 ;  /* 0x000000010d057824 */ /* 0x000fe200078e0205 */
[----:B0-----:R-:W-:-:S04]  /*8190*/  ISETP.NE.U32.AND P0, PT, R28, RZ, PT ;  /* 0x000000ff1c00720c */ /* 0x001fc80003f05070 */
        /* <DEDUP_REMOVED lines=8> */
[-CC-:B---3--:R-:W-:Y:S02]  /*8220*/  SHF.R.U64 R24, R22, R26.reuse, R5.reuse ;  /* 0x0000001a16187219 */ /* 0x188fe40000001205 */
[-C--:B------:R-:W-:Y:S02]  /*8230*/  SHF.L.U32 R7, R7, R26.reuse, RZ ;  /* 0x0000001a07077219 */ /* 0x080fe400000006ff */
[----:B------:R-:W-:Y:S01]  /*8240*/  SHF.R.U32.HI R13, RZ, R26, R5 ;  /* 0x0000001aff0d7219 */ /* 0x000fe20000011605 */
[----:B------:R-:W-:Y:S01]  /*8250*/  IMAD.MOV.U32 R12, RZ, RZ, R24 ;  /* 0x000000ffff0c7224 */ /* 0x000fe200078e0018 */
[----:B------:R-:W-:Y:S01]  /*8260*/  LOP3.LUT R31, RZ, R7, RZ, 0x33, !PT ;  /* 0x00000007ff1f7212 */ /* 0x000fe200078e33ff */
[----:B------:R-:W3:Y:S01]  /*8270*/  LDC R30, c[0x0][0x610] ;  /* 0x00018400ff1e7b82 */ /* 0x000ee20000000800 */
[----:B------:R-:W-:Y:S05]  /*8280*/  @!P0 BRA `(.L_x_175) ;  /* 0x0000000000288947 */ /* 0x000fea0003800000 */
        /* <DEDUP_REMOVED lines=10> */
.L_x_175:
[----:B-1----:R-:W-:Y:S01]  /*8330*/  SHF.R.U64 R10, R12, R10, R13 ;  /* 0x0000000a0c0a7219 */ /* 0x002fe2000000120d */
[----:B0-----:R-:W-:Y:S01]  /*8340*/  VIADD R9, R23, 0xffffffff ;  /* 0xffffffff17097836 */ /* 0x001fe20000000000 */
[----:B------:R-:W-:Y:S01]  /*8350*/  SHF.L.U32 R27, R27, R26, RZ ;  /* 0x0000001a1b1b7219 */ /* 0x000fe200000006ff */
[----:B------:R-:W-:Y:S01]  /*8360*/  @P3 IMAD R11, R19, R20, R8 ;  /* 0x00000014130b3224 */ /* 0x000fe200078e0208 */
[----:B------:R-:W-:Y:S01]  /*8370*/  LOP3.LUT R5, R22, R31, RZ, 0xc0, !PT ;  /* 0x0000001f16057212 */ /* 0x000fe200078ec0ff */
[----:B------:R-:W-:Y:S01]  /*8380*/  IMAD.MOV R7, RZ, RZ, -R10 ;  /* 0x000000ffff077224 */ /* 0x000fe200078e0a0a */
[----:B------:R-:W-:Y:S01]  /*8390*/  LOP3.LUT R14, R18, R9, RZ, 0xc0, !PT ;  /* 0x00000009120e7212 */ /* 0x000fe200078ec0ff */
[----:B------:R-:W-:Y:S02]  /*83a0*/  IMAD.MOV.U32 R17, RZ, RZ, R21 ;  /* 0x000000ffff117224 */ /* 0x000fe400078e0015 */
[----:B------:R-:W-:Y:S02]  /*83b0*/  IMAD R10, R27, R10, R5 ;  /* 0x0000000a1b0a7224 */ /* 0x000fe400078e0205 */
[----:B--2---:R-:W-:-:S02]  /*83c0*/  IMAD R5, R7, R25, R24 ;  /* 0x0000001907057224 */ /* 0x004fc400078e0218 */
[----:B------:R-:W-:Y:S02]  /*83d0*/  IMAD.MOV.U32 R7, RZ, RZ, 0x1 ;  /* 0x00000001ff077424 */ /* 0x000fe400078e00ff */
[----:B---3--:R-:W-:Y:S02]  /*83e0*/  IMAD R11, R10, R30, R11 ;  /* 0x0000001e0a0b7224 */ /* 0x008fe400078e020b */
[----:B------:R-:W-:Y:S01]  /*83f0*/  IMAD R14, R5, R23, R14 ;  /* 0x00000017050e7224 */ /* 0x000fe200078e020e */
[----:B------:R-:W-:-:S04]  /*8400*/  PRMT R5, R7, 0x7610, R5 ;  /* 0x0000761007057816 */ /* 0x000fc80000000005 */
[----:B------:R-:W-:Y:S02]  /*8410*/  SEL R7, R14, R11, !P3 ;  /* 0x0000000b0e077207 */ /* 0x000fe40005800000 */
[----:B------:R-:W-:-:S07]  /*8420*/  SEL R14, R11, R14, !P3 ;  /* 0x0000000e0b0e7207 */ /* 0x000fce0005800000 */
.L_x_173:
[----:B------:R-:W-:-:S08]  /*8430*/  NOP ;  /* 0x0000000000007918 */ /* 0x000fd00000000000 */
[----:B------:R-:W0:-:S00]  /*8440*/  USETMAXREG.DEALLOC.CTAPOOL 0x28 ;  /* 0x00000028000079c8 */ /* 0x000e0000080e0500 */
[----:B0-----:R-:W-:-:S13]  /*8450*/  ISETP.NE.AND P0, PT, R6, RZ, PT ;  /* 0x000000ff0600720c */ /* 0x001fda0003f05270 */
[----:B------:R-:W-:Y:S05]  /*8460*/  @P0 EXIT ;  /* 0x000000000000094d */ /* 0x000fea0003800000 */
[----:B------:R-:W-:Y:S01]  /*8470*/  LOP3.LUT P0, RZ, R5, 0xff, RZ, 0xc0, !PT ;  /* 0x000000ff05ff7812 */ /* 0x000fe2000780c0ff */
[----:B------:R-:W-:Y:S02]  /*8480*/  IMAD.MOV.U32 R5, RZ, RZ, 0x1 ;  /* 0x00000001ff057424 */ /* 0x000fe400078e00ff */
[----:B------:R-:W-:-:S10]  /*8490*/  IMAD.MOV.U32 R13, RZ, RZ, RZ ;  /* 0x000000ffff0d7224 */ /* 0x000fd400078e00ff */
[----:B------:R-:W-:Y:S05]  /*84a0*/  @!P0 BRA `(.L_x_176) ;  /* 0x0000000c00348947 */ /* 0x000fea0003800000 */
[----:B------:R-:W0:Y:S01]  /*84b0*/  LDC R5, c[0x0][0x28c] ;  /* 0x0000a300ff057b82 */ /* 0x000e220000000800 */
[----:B------:R-:W-:Y:S01]  /*84c0*/  ULDC UR5, c[0x0][0x658] ;  /* 0x0001960000057ab9 */ /* 0x000fe20000000800 */
[----:B------:R-:W-:Y:S01]  /*84d0*/  UMOV UR7, 0xffffffff ;  /* 0xffffffff00077882 */ /* 0x000fe20000000000 */
[----:B------:R-:W-:Y:S01]  /*84e0*/  ULDC UR6, c[0x0][0xc] ;  /* 0x0000030000067ab9 */ /* 0x000fe20000000800 */
[----:B------:R-:W-:Y:S01]  /*84f0*/  USHF.L.U32 UR8, UR7, UR5, URZ ;  /* 0x0000000507087299 */ /* 0x000fe2000800063f */
[----:B------:R-:W-:Y:S01]  /*8500*/  BSSY B0, `(.L_x_176) ;  /* 0x00000c7000007945 */ /* 0x000fe20003800000 */
[----:B------:R-:W-:Y:S01]  /*8510*/  UMOV UR9, 0x1 ;  /* 0x0000000100097882 */ /* 0x000fe20000000000 */
[----:B------:R-:W-:Y:S01]  /*8520*/  ULDC UR7, c[0x0][0x10] ;  /* 0x0000040000077ab9 */ /* 0x000fe20000000800 */
[----:B------:R-:W1:Y:S01]  /*8530*/  S2UR UR10, SR_CgaCtaId ;  /* 0x00000000000a79c3 */ /* 0x000e620000008800 */
[----:B------:R-:W-:Y:S01]  /*8540*/  UIMAD.WIDE.U32 UR6, UR6, UR7, URZ ;  /* 0x00000007060672a5 */ /* 0x000fe2000f8e003f */
[----:B------:R-:W-:Y:S01]  /*8550*/  IMAD.MOV.U32 R16, RZ, RZ, 0x1 ;  /* 0x00000001ff107424 */ /* 0x000fe200078e00ff */
[----:B------:R-:W-:Y:S01]  /*8560*/  USHF.L.U32 UR18, UR9, UR5, URZ ;  /* 0x0000000509127299 */ /* 0x000fe2000800063f */
[----:B------:R-:W-:Y:S01]  /*8570*/  LOP3.LUT R15, R4, 0x2, RZ, 0xfc, !PT ;  /* 0x00000002040f7812 */ /* 0x000fe200078efcff */
[----:B------:R-:W-:Y:S01]  /*8580*/  IMAD.MOV.U32 R13, RZ, RZ, RZ ;  /* 0x000000ffff0d7224 */ /* 0x000fe200078e00ff */
[----:B------:R-:W-:Y:S01]  /*8590*/  ULDC UR5, c[0x0][0x14] ;  /* 0x0000050000057ab9 */ /* 0x000fe20000000800 */
[----:B------:R-:W-:Y:S01]  /*85a0*/  ULDC UR4, c[0x0][0x600] ;  /* 0x0001800000047ab9 */ /* 0x000fe20000000800 */
[----:B------:R-:W-:-:S02]  /*85b0*/  UIMAD.WIDE.U32 UR20, UR6, UR5, URZ ;  /* 0x00000005061472a5 */ /* 0x000fc4000f8e003f */
[----:B------:R-:W-:Y:S02]  /*85c0*/  UIMAD UR13, UR7, UR5, URZ ;  /* 0x00000005070d72a4 */ /* 0x000fe4000f8e023f */
[----:B------:R-:W-:Y:S02]  /*85d0*/  UIADD3 UR4, UR4, -0x1, URZ ;  /* 0xffffffff04047890 */ /* 0x000fe4000fffe03f */
[----:B------:R-:W-:Y:S01]  /*85e0*/  ULOP3.LUT UR17, URZ, UR8, URZ, 0x33, !UPT ;  /* 0x000000083f117292 */ /* 0x000fe2000f8e333f */
[----:B0-----:R-:W-:Y:S01]  /*85f0*/  VIADD R5, R5, 0x3f ;  /* 0x0000003f05057836 */ /* 0x001fe20000000000 */
[----:B------:R-:W-:Y:S01]  /*8600*/  UIADD3 UR13, UR21, UR13, URZ ;  /* 0x0000000d150d7290 */ /* 0x000fe2000fffe03f */
[----:B------:R-:W-:-:S03]  /*8610*/  ULDC.64 UR22, c[0x0][0x198] ;  /* 0x0000660000167ab9 */ /* 0x000fc60000000a00 */
[----:B------:R-:W-:Y:S01]  /*8620*/  SHF.R.S32.HI R6, RZ, 0x1f, R5 ;  /* 0x0000001fff067819 */ /* 0x000fe20000011405 */
[----:B-1----:R-:W-:-:S03]  /*8630*/  IMAD.U32 R11, RZ, RZ, UR10 ;  /* 0x0000000aff0b7e24 */ /* 0x002fc6000f8e00ff */
[----:B------:R-:W-:Y:S01]  /*8640*/  LEA.HI R6, R6, R5, RZ, 0x6 ;  /* 0x0000000506067211 */ /* 0x000fe200078f30ff */
[----:B------:R-:W-:-:S03]  /*8650*/  IMAD.MOV.U32 R5, RZ, RZ, 0x1 ;  /* 0x00000001ff057424 */ /* 0x000fc600078e00ff */
[----:B------:R-:W-:-:S05]  /*8660*/  SHF.R.S32.HI R10, RZ, 0x6, R6 ;  /* 0x00000006ff0a7819 */ /* 0x000fca0000011406 */
[----:B------:R-:W-:-:S07]  /*8670*/  VIADD R12, R10, 0x1 ;  /* 0x000000010a0c7836 */ /* 0x000fce0000000000 */
.L_x_187:
[----:B------:R-:W-:-:S03]  /*8680*/  UMOV UR5, 0xffffffff ;  /* 0xffffffff00057882 */ /* 0x000fc60000000000 */
[----:B------:R-:W-:Y:S05]  /*8690*/  BRA.DIV UR5, `(.L_x_177) ;  /* 0x0000001605107947 */ /* 0x000fea000b800000 */
[----:B------:R-:W-:-:S13]  /*86a0*/  ELECT P0, URZ, PT ;  /* 0x00000000003f782f */ /* 0x000fda0003800000 */
.L_x_208:
[----:B------:R-:W0:Y:S01]  /*86b0*/  LDC R6, c[0x0][0x28c] ;  /* 0x0000a300ff067b82 */ /* 0x000e220000000800 */
[----:B------:R-:W-:Y:S01]  /*86c0*/  BSSY B1, `(.L_x_178) ;  /* 0x0000039000017945 */ /* 0x000fe20003800000 */
[----:B0-----:R-:W-:-:S13]  /*86d0*/  ISETP.LT.OR P0, PT, R6, 0x1, !P0 ;  /* 0x000000010600780c */ /* 0x001fda0004701670 */
[----:B------:R-:W-:Y:S05]  /*86e0*/  @P0 BRA `(.L_x_179) ;  /* 0x0000000000d80947 */ /* 0x000fea0003800000 */
[----:B------:R-:W-:Y:S02]  /*86f0*/  IMAD R14, R14, 0x4, R11 ;  /* 0x000000040e0e7824 */ /* 0x000fe400078e020b */
[----:B------:R-:W-:Y:S02]  /*8700*/  IMAD.SHL.U32 R18, R7, 0x80, RZ ;  /* 0x0000008007127824 */ /* 0x000fe400078e00ff */
[----:B------:R-:W-:Y:S02]  /*8710*/  IMAD.MOV.U32 R22, RZ, RZ, RZ ;  /* 0x000000ffff167224 */ /* 0x000fe400078e00ff */
[----:B------:R-:W-:Y:S02]  /*8720*/  IMAD.MOV.U32 R6, RZ, RZ, R12 ;  /* 0x000000ffff067224 */ /* 0x000fe400078e000c */
[----:B------:R-:W-:Y:S02]  /*8730*/  IMAD.MOV.U32 R7, RZ, RZ, R5 ;  /* 0x000000ffff077224 */ /* 0x000fe400078e0005 */
[----:B------:R-:W-:-:S02]  /*8740*/  IMAD.MOV.U32 R8, RZ, RZ, R13 ;  /* 0x000000ffff087224 */ /* 0x000fc400078e000d */
[----:B------:R-:W-:-:S07]  /*8750*/  IMAD.SHL.U32 R19, R14, 0x20, RZ ;  /* 0x000000200e137824 */ /* 0x000fce00078e00ff */
.L_x_182:
[----:B------:R-:W0:Y:S01]  /*8760*/  S2UR UR5, SR_CgaCtaId ;  /* 0x00000000000579c3 */ /* 0x000e220000008800 */
[----:B------:R-:W-:Y:S02]  /*8770*/  MOV R14, 0x400 ;  /* 0x00000400000e7802 */ /* 0x000fe40000000f00 */
[----:B------:R-:W-:Y:S02]  /*8780*/  SHF.L.U32 R9, R7, 0x1f, RZ ;  /* 0x0000001f07097819 */ /* 0x000fe400000006ff */
[----:B------:R-:W-:Y:S01]  /*8790*/  LOP3.LUT P1, RZ, R0, 0x7f, RZ, 0xc0, !PT ;  /* 0x0000007f00ff7812 */ /* 0x000fe2000782c0ff */
[----:B0-----:R-:W-:-:S05]  /*87a0*/  IMAD.U32 R11, RZ, RZ, UR5 ;  /* 0x00000005ff0b7e24 */ /* 0x001fca000f8e00ff */
[----:B------:R-:W-:-:S07]  /*87b0*/  LEA R21, R11, R14, 0x18 ;  /* 0x0000000e0b157211 */ /* 0x000fce00078ec0ff */
[----:B------:R-:W0:Y:S01]  /*87c0*/  @!P1 LDC R14, c[0x0][0x500] ;  /* 0x00014000ff0e9b82 */ /* 0x000e220000000800 */
[----:B------:R-:W-:-:S04]  /*87d0*/  IMAD R20, R8, 0x8, R21 ;  /* 0x0000000808147824 */ /* 0x000fc800078e0215 */
[----:B------:R-:W1:Y:S02]  /*87e0*/  SYNCS.PHASECHK.TRANS64.TRYWAIT P0, [R20+URZ+0x70], R9 ;  /* 0x00007009140075a7 */ /* 0x000e64000800017f */
[----:B-1----:R-:W-:Y:S05]  /*87f0*/  @!P0 BRA `(.L_x_180) ;  /* 0x0000001000d88947 */ /* 0x002fea0003800000 */
.L_x_209:
[----:B-1----:R-:W-:Y:S01]  /*8800*/  PRMT R9, R15, 0x9910, RZ ;  /* 0x000099100f097816 */ /* 0x002fe200000000ff */
[----:B0-----:R0:W-:Y:S03]  /*8810*/  @!P1 SYNCS.ARRIVE.TRANS64 RZ, [R20+URZ], R14 ;  /* 0x0000000e14ff99a7 */ /* 0x0011e6000800003f */
[----:B------:R-:W-:-:S13]  /*8820*/  ISETP.NE.AND P0, PT, R9, 0x2, PT ;  /* 0x000000020900780c */ /* 0x000fda0003f05270 */
[----:B0-----:R-:W-:Y:S05]  /*8830*/  @P0 BRA `(.L_x_181) ;  /* 0x0000000000040947 */ /* 0x001fea0003800000 */
[----:B------:R-:W-:Y:S01]  /*8840*/  BPT.TRAP 0x1 ;  /* 0x000000040000795c */ /* 0x000fe20000300000 */
.L_x_181:
[----:B------:R-:W-:Y:S01]  /*8850*/  IMAD.SHL.U32 R14, R8, 0x2000, RZ ;  /* 0x00002000080e7824 */ /* 0x000fe200078e00ff */
[----:B------:R-:W-:Y:S01]  /*8860*/  R2UR UR8, R21 ;  /* 0x00000000150872ca */ /* 0x000fe200000e0000 */
[----:B------:R-:W-:Y:S01]  /*8870*/  VIADD R6, R6, 0xffffffff ;  /* 0xffffffff06067836 */ /* 0x000fe20000000000 */
[----:B------:R-:W-:Y:S01]  /*8880*/  R2UR UR9, R20 ;  /* 0x00000000140972ca */ /* 0x000fe200000e0000 */
[--C-:B------:R-:W-:Y:S01]  /*8890*/  IMAD R9, R11, 0x800, R14.reuse ;  /* 0x000008000b097824 */ /* 0x100fe200078e020e */
[----:B------:R-:W-:Y:S01]  /*88a0*/  IADD3 R14, R21, 0x1c200, R14 ;  /* 0x0001c200150e7810 */ /* 0x000fe20007ffe00e */
[----:B------:R-:W-:Y:S01]  /*88b0*/  UIADD3 UR6, UP0, UR22, 0xf0, URZ ;  /* 0x000000f016067890 */ /* 0x000fe2000ff1e03f */
[----:B------:R-:W-:Y:S01]  /*88c0*/  R2UR UR11, R19 ;  /* 0x00000000130b72ca */ /* 0x000fe200000e0000 */
[----:B------:R-:W-:Y:S01]  /*88d0*/  UIADD3 UR24, UP1, UR22, 0x1f0, URZ ;  /* 0x000001f016187890 */ /* 0x000fe2000ff3e03f */
[----:B------:R-:W-:Y:S01]  /*88e0*/  R2UR UR5, R9 ;  /* 0x00000000090572ca */ /* 0x000fe200000e0000 */
[----:B------:R-:W-:Y:S01]  /*88f0*/  UIADD3.X UR7, URZ, UR23, URZ, UP0, !UPT ;  /* 0x000000173f077290 */ /* 0x000fe200087fe43f */
[----:B------:R-:W-:Y:S01]  /*8900*/  R2UR UR10, R22 ;  /* 0x00000000160a72ca */ /* 0x000fe200000e0000 */
[----:B------:R-:W-:Y:S01]  /*8910*/  VIADD R8, R8, 0x1 ;  /* 0x0000000108087836 */ /* 0x000fe20000000000 */
[----:B------:R-:W-:Y:S01]  /*8920*/  R2UR UR12, R17 ;  /* 0x00000000110c72ca */ /* 0x000fe200000e0000 */
[----:B------:R-:W-:Y:S01]  /*8930*/  UIADD3.X UR25, URZ, UR23, URZ, UP1, !UPT ;  /* 0x000000173f197290 */ /* 0x000fe20008ffe43f */
[----:B------:R-:W-:Y:S01]  /*8940*/  R2UR UR16, R14 ;  /* 0x000000000e1072ca */ /* 0x000fe200000e0000 */
[----:B------:R-:W-:Y:S01]  /*8950*/  UMOV UR14, 0x0 ;  /* 0x00000000000e7882 */ /* 0x000fe20000000000 */
[----:B------:R-:W-:Y:S01]  /*8960*/  R2UR UR19, R18 ;  /* 0x00000000121372ca */ /* 0x000fe200000e0000 */
[----:B------:R-:W-:Y:S01]  /*8970*/  UMOV UR15, 0x10000000 ;  /* 0x10000000000f7882 */ /* 0x000fe20000000000 */
[----:B------:R-:W-:Y:S01]  /*8980*/  ISETP.GT.AND P1, PT, R6, 0x1, PT ;  /* 0x000000010600780c */ /* 0x000fe20003f24270 */
[----:B------:R-:W-:Y:S01]  /*8990*/  VIADD R22, R22, 0x40 ;  /* 0x0000004016167836 */ /* 0x000fe20000000000 */
[----:B------:R-:W-:Y:S01]  /*89a0*/  ISETP.NE.AND P0, PT, R8, 0xe, PT ;  /* 0x0000000e0800780c */ /* 0x000fe20003f05270 */
[----:B------:R-:W-:-:S03]  /*89b0*/  UIADD3 UR8, UR8, 0x200, UR5 ;  /* 0x0000020008087890 */ /* 0x000fc6000fffe005 */
[----:B------:R-:W-:Y:S01]  /*89c0*/  UMOV UR5, 0xf0000 ;  /* 0x000f000000057882 */ /* 0x000fe20000000000 */
[----:B------:R-:W-:Y:S02]  /*89d0*/  SEL R14, RZ, 0x1, P0 ;  /* 0x00000001ff0e7807 */ /* 0x000fe40000000000 */
[----:B------:R-:W-:Y:S02]  /*89e0*/  SEL R8, R8, RZ, P0 ;  /* 0x000000ff08087207 */ /* 0x000fe40000000000 */
[----:B------:R-:W-:Y:S01]  /*89f0*/  LOP3.LUT R7, R7, R14, RZ, 0x3c, !PT ;  /* 0x0000000e07077212 */ /* 0x000fe200078e3cff */
[----:B------:R0:W-:Y:S02]  /*8a00*/  UTMALDG.3D.MULTICAST [UR8], [UR6], UR5, desc[UR14] ;  /* 0x00000e08060073b4 */ /* 0x0001e40008011805 */
[----:B0-----:R-:W-:Y:S01]  /*8a10*/  UMOV UR8, UR16 ;  /* 0x0000001000087c82 */ /* 0x001fe20008000000 */
[----:B------:R-:W-:Y:S02]  /*8a20*/  UMOV UR11, UR19 ;  /* 0x00000013000b7c82 */ /* 0x000fe40008000000 */
[----:B------:R0:W-:Y:S02]  /*8a30*/  UTMALDG.3D [UR8], [UR24], desc[UR14] ;  /* 0x00000e08180075b4 */ /* 0x0001e40008011000 */
[----:B0-----:R-:W-:Y:S05]  /*8a40*/  @P1 BRA `(.L_x_182) ;  /* 0xfffffffc00441947 */ /* 0x001fea000383ffff */
.L_x_179:
[----:B------:R-:W-:Y:S05]  /*8a50*/  BSYNC B1 ;  /* 0x0000000000017941 */ /* 0x000fea0003800000 */
.L_x_178:
[----:B------:R-:W-:Y:S01]  /*8a60*/  LOP3.LUT P1, RZ, R16, 0xff, RZ, 0xc0, !PT ;  /* 0x000000ff10ff7812 */ /* 0x000fe2000782c0ff */
[C---:B------:R-:W-:Y:S01]  /*8a70*/  IMAD.IADD R13, R10.reuse, 0x1, R13 ;  /* 0x000000010a0d7824 */ /* 0x040fe200078e020d */
[----:B------:R-:W-:Y:S01]  /*8a80*/  ULDC.64 UR6, c[0x0][0x650] ;  /* 0x0001940000067ab9 */ /* 0x000fe20000000a00 */
[C---:B------:R-:W-:Y:S01]  /*8a90*/  ISETP.GE.U32.AND P2, PT, R10.reuse, 0xe, PT ;  /* 0x0000000e0a00780c */ /* 0x040fe20003f46070 */
[----:B------:R-:W-:Y:S01]  /*8aa0*/  BSSY B1, `(.L_x_183) ;  /* 0x000006a000017945 */ /* 0x000fe20003800000 */
[----:B------:R-:W-:Y:S01]  /*8ab0*/  IMAD.MOV.U32 R14, RZ, RZ, -0x1 ;  /* 0xffffffffff0e7424 */ /* 0x000fe200078e00ff */
[----:B------:R-:W-:Y:S01]  /*8ac0*/  ISETP.GT.U32.AND P0, PT, R13, 0xd, PT ;  /* 0x0000000d0d00780c */ /* 0x000fe20003f04070 */
[----:B------:R-:W-:Y:S01]  /*8ad0*/  IMAD.MOV.U32 R17, RZ, RZ, -0x1 ;  /* 0xffffffffff117424 */ /* 0x000fe200078e00ff */
[----:B------:R-:W-:Y:S02]  /*8ae0*/  SHF.R.U32.HI R6, RZ, 0x1, R13 ;  /* 0x00000001ff067819 */ /* 0x000fe4000001160d */
[----:B------:R-:W-:-:S02]  /*8af0*/  ISETP.LT.U32.AND P0, PT, R10, 0xe, P0 ;  /* 0x0000000e0a00780c */ /* 0x000fc40000701070 */
[----:B------:R-:W-:Y:S01]  /*8b00*/  PRMT R16, RZ, 0x7610, R16 ;  /* 0x00007610ff107816 */ /* 0x000fe20000000010 */
[----:B------:R-:W0:Y:S01]  /*8b10*/  @P1 S2R R11, SR_CgaCtaId ;  /* 0x00000000000b1919 */ /* 0x000e220000008800 */
[----:B------:R-:W-:Y:S01]  /*8b20*/  @P1 MOV R8, 0x400 ;  /* 0x0000040000081802 */ /* 0x000fe20000000f00 */
[----:B------:R-:W-:Y:S01]  /*8b30*/  IMAD.WIDE.U32 R6, R6, -0x6db6db6d, RZ ;  /* 0x9249249306067825 */ /* 0x000fe200078e00ff */
[----:B------:R-:W-:-:S04]  /*8b40*/  SEL R6, RZ, 0x1, !P0 ;  /* 0x00000001ff067807 */ /* 0x000fc80004000000 */
[----:B------:R-:W-:Y:S02]  /*8b50*/  LOP3.LUT R5, R5, R6, RZ, 0x3c, !PT ;  /* 0x0000000605057212 */ /* 0x000fe400078e3cff */
[----:B------:R-:W-:Y:S02]  /*8b60*/  PRMT R6, RZ, 0x7610, R6 ;  /* 0x00007610ff067816 */ /* 0x000fe40000000006 */
[----:B0-----:R-:W-:-:S04]  /*8b70*/  @P1 LEA R8, R11, R8, 0x18 ;  /* 0x000000080b081211 */ /* 0x001fc800078ec0ff */
[----:B------:R0:W-:Y:S01]  /*8b80*/  @P1 SYNCS.ARRIVE.TRANS64.A1T0 RZ, [R8+URZ+0xf8], RZ ;  /* 0x0000f8ff08ff19a7 */ /* 0x0001e2000810003f */
[----:B------:R-:W-:-:S04]  /*8b90*/  IADD3 R2, P1, R2, UR20, RZ ;  /* 0x0000001402027c10 */ /* 0x000fc8000ff3e0ff */
[----:B------:R-:W-:Y:S02]  /*8ba0*/  IADD3.X R3, R3, UR13, RZ, P1, !PT ;  /* 0x0000000d03037c10 */ /* 0x000fe40008ffe4ff */
[----:B------:R-:W-:Y:S02]  /*8bb0*/  ISETP.GE.U32.AND P0, PT, R2, UR6, PT ;  /* 0x0000000602007c0c */ /* 0x000fe4000bf06070 */
[----:B0-----:R-:W-:Y:S01]  /*8bc0*/  SHF.R.U32.HI R8, RZ, 0x2, R7 ;  /* 0x00000002ff087819 */ /* 0x001fe20000011607 */
[----:B------:R-:W-:Y:S01]  /*8bd0*/  IMAD.MOV.U32 R7, RZ, RZ, -0x1 ;  /* 0xffffffffff077424 */ /* 0x000fe200078e00ff */
[----:B------:R-:W-:Y:S02]  /*8be0*/  ISETP.GE.U32.AND.EX P0, PT, R3, UR7, PT, P0 ;  /* 0x0000000703007c0c */ /* 0x000fe4000bf06100 */
[----:B------:R-:W-:Y:S01]  /*8bf0*/  @P2 LOP3.LUT R5, R5, 0x1, R8, 0x78, !PT ;  /* 0x0000000105052812 */ /* 0x000fe200078e7808 */
[----:B------:R-:W-:-:S10]  /*8c00*/  IMAD R13, R8, -0xe, R13 ;  /* 0xfffffff2080d7824 */ /* 0x000fd400078e020d */
[----:B------:R-:W-:Y:S05]  /*8c10*/  @P0 BRA `(.L_x_184) ;  /* 0x0000000400480947 */ /* 0x000fea0003800000 */
[----:B------:R-:W0:Y:S01]  /*8c20*/  S2R R18, SR_CTAID.X ;  /* 0x0000000000127919 */ /* 0x000e220000002500 */
[----:B------:R-:W-:Y:S01]  /*8c30*/  ULDC.64 UR6, c[0x0][0x628] ;  /* 0x00018a0000067ab9 */ /* 0x000fe20000000a00 */
[----:B------:R-:W1:Y:S01]  /*8c40*/  LDC R19, c[0x0][0x144] ;  /* 0x00005100ff137b82 */ /* 0x000e620000000800 */
[----:B------:R-:W-:Y:S01]  /*8c50*/  ISETP.NE.U32.AND P0, PT, RZ, UR6, PT ;  /* 0x00000006ff007c0c */ /* 0x000fe2000bf05070 */
[----:B------:R-:W2:Y:S01]  /*8c60*/  S2R R14, SR_CTAID.Y ;  /* 0x00000000000e7919 */ /* 0x000ea20000002600 */
[----:B------:R-:W-:Y:S01]  /*8c70*/  ULDC UR8, c[0x0][0x630] ;  /* 0x00018c0000087ab9 */ /* 0x000fe20000000800 */
[----:B------:R-:W-:Y:S01]  /*8c80*/  ULDC UR9, c[0x0][0x150] ;  /* 0x0000540000097ab9 */ /* 0x000fe20000000800 */
[----:B------:R-:W-:Y:S01]  /*8c90*/  ISETP.NE.AND.EX P0, PT, RZ, UR7, PT, P0 ;  /* 0x00000007ff007c0c */ /* 0x000fe2000bf05300 */
[----:B------:R-:W-:Y:S02]  /*8ca0*/  IMAD.MOV.U32 R6, RZ, RZ, R2 ;  /* 0x000000ffff067224 */ /* 0x000fe400078e0002 */
[----:B------:R-:W-:Y:S01]  /*8cb0*/  IMAD.MOV.U32 R7, RZ, RZ, R3 ;  /* 0x000000ffff077224 */ /* 0x000fe200078e0003 */
[----:B0-----:R-:W-:-:S09]  /*8cc0*/  I2FP.F32.U32 R20, R18 ;  /* 0x0000001200147245 */ /* 0x001fd20000201000 */
[----:B------:R-:W-:Y:S05]  /*8cd0*/  @!P0 BRA `(.L_x_185) ;  /* 0x0000000000288947 */ /* 0x000fea0003800000 */
[----:B------:R-:W-:Y:S02]  /*8ce0*/  ULDC UR5, c[0x0][0x634] ;  /* 0x00018d0000057ab9 */ /* 0x000fe40000000800 */
[----:B------:R-:W-:-:S05]  /*8cf0*/  IADD3 R7, P0, R2, UR5, RZ ;  /* 0x0000000502077c10 */ /* 0x000fca000ff1e0ff */
[----:B------:R-:W-:-:S04]  /*8d00*/  IMAD.X R17, RZ, RZ, R3, P0 ;  /* 0x000000ffff117224 */ /* 0x000fc800000e0603 */
[----:B------:R-:W-:-:S04]  /*8d10*/  IMAD.WIDE.U32 R8, R17, UR6, RZ ;  /* 0x0000000611087c25 */ /* 0x000fc8000f8e00ff */
[----:B------:R-:W-:-:S04]  /*8d20*/  IMAD.WIDE.U32 R8, P0, R7, UR7, R8 ;  /* 0x0000000707087c25 */ /* 0x000fc8000f800008 */
[----:B------:R-:W-:-:S04]  /*8d30*/  IMAD.WIDE.U32 R6, R7, UR6, RZ ;  /* 0x0000000607067c25 */ /* 0x000fc8000f8e00ff */
[----:B------:R-:W-:Y:S01]  /*8d40*/  IMAD.MOV.U32 R6, RZ, RZ, R9 ;  /* 0x000000ffff067224 */ /* 0x000fe200078e0009 */
[----:B------:R-:W-:Y:S01]  /*8d50*/  IADD3 RZ, P1, R7, R8, RZ ;  /* 0x0000000807ff7210 */ /* 0x000fe20007f3e0ff */
[----:B------:R-:W-:-:S04]  /*8d60*/  IMAD.X R7, RZ, RZ, RZ, P0 ;  /* 0x000000ffff077224 */ /* 0x000fc800000e06ff */
[----:B------:R-:W-:-:S08]  /*8d70*/  IMAD.WIDE.U32.X R6, R17, UR7, R6, P1 ;  /* 0x0000000711067c25 */ /* 0x000fd000088e0406 */
.L_x_185:
[----:B------:R-:W-:Y:S01]  /*8d80*/  FMUL R20, R20, UR9 ;  /* 0x0000000914147c20 */ /* 0x000fe20008400000 */
[--C-:B------:R-:W-:Y:S01]  /*8d90*/  SHF.R.U64 R17, R6, UR8, R7.reuse ;  /* 0x0000000806117c19 */ /* 0x100fe20008001207 */
[----:B------:R-:W-:Y:S01]  /*8da0*/  ULDC.64 UR6, c[0x0][0x620] ;  /* 0x0001880000067ab9 */ /* 0x000fe20000000a00 */
[----:B------:R-:W-:Y:S01]  /*8db0*/  SHF.R.U32.HI R6, RZ, UR8, R7 ;  /* 0x00000008ff067c19 */ /* 0x000fe20008011607 */
[----:B------:R-:W-:Y:S01]  /*8dc0*/  ULDC.64 UR8, c[0x0][0x640] ;  /* 0x0001900000087ab9 */ /* 0x000fe20000000a00 */
[----:B------:R-:W-:Y:S01]  /*8dd0*/  IADD3 R7, P0, RZ, -R17, RZ ;  /* 0x80000011ff077210 */ /* 0x000fe20007f1e0ff */
[----:B------:R-:W0:Y:S01]  /*8de0*/  F2I.U32.TRUNC.NTZ R20, R20 ;  /* 0x0000001400147305 */ /* 0x000e22000020f000 */
[----:B------:R-:W3:Y:S01]  /*8df0*/  LDC R21, c[0x0][0x148] ;  /* 0x00005200ff157b82 */ /* 0x000ee20000000800 */
[----:B------:R-:W-:Y:S02]  /*8e00*/  ULDC UR5, c[0x0][0x618] ;  /* 0x0001860000057ab9 */ /* 0x000fe40000000800 */
[----:B------:R-:W-:Y:S01]  /*8e10*/  IMAD.X R6, RZ, RZ, ~R6, P0 ;  /* 0x000000ffff067224 */ /* 0x000fe200000e0e06 */
[----:B------:R-:W-:-:S03]  /*8e20*/  ISETP.NE.U32.AND P0, PT, RZ, UR8, PT ;  /* 0x00000008ff007c0c */ /* 0x000fc6000bf05070 */
[----:B------:R-:W-:Y:S01]  /*8e30*/  IMAD R6, R6, UR6, RZ ;  /* 0x0000000606067c24 */ /* 0x000fe2000f8e02ff */
[----:B------:R-:W-:-:S03]  /*8e40*/  ISETP.NE.AND.EX P0, PT, RZ, UR9, PT, P0 ;  /* 0x00000009ff007c0c */ /* 0x000fc6000bf05300 */
[C---:B------:R-:W-:Y:S02]  /*8e50*/  IMAD R9, R7.reuse, UR7, R6 ;  /* 0x0000000707097c24 */ /* 0x040fe4000f8e0206 */
[----:B------:R-:W-:Y:S01]  /*8e60*/  IMAD.WIDE.U32 R6, R7, UR6, R2 ;  /* 0x0000000607067c25 */ /* 0x000fe2000f8e0002 */
[----:B------:R-:W-:-:S03]  /*8e70*/  ULDC UR6, c[0x0][0x154] ;  /* 0x0000550000067ab9 */ /* 0x000fc60000000800 */
[----:B0-----:R-:W-:Y:S02]  /*8e80*/  IMAD.MOV R8, RZ, RZ, -R20 ;  /* 0x000000ffff087224 */ /* 0x001fe400078e0a14 */
[----:B------:R-:W-:Y:S02]  /*8e90*/  IMAD.IADD R7, R7, 0x1, R9 ;  /* 0x0000000107077824 */ /* 0x000fe400078e0209 */
[----:B-1----:R-:W-:Y:S01]  /*8ea0*/  IMAD R18, R19, R8, R18 ;  /* 0x0000000813127224 */ /* 0x002fe200078e0212 */
[----:B--2---:R-:W-:Y:S02]  /*8eb0*/  I2FP.F32.U32 R8, R14 ;  /* 0x0000000e00087245 */ /* 0x004fe40000201000 */
[--C-:B------:R-:W-:Y:S02]  /*8ec0*/  SHF.R.U64 R19, R6, UR5, R7.reuse ;  /* 0x0000000506137c19 */ /* 0x100fe40008001207 */
[----:B------:R-:W-:Y:S01]  /*8ed0*/  SHF.R.U32.HI R6, RZ, UR5, R7 ;  /* 0x00000005ff067c19 */ /* 0x000fe20008011607 */
[----:B------:R-:W-:Y:S01]  /*8ee0*/  FMUL R8, R8, UR6 ;  /* 0x0000000608087c20 */ /* 0x000fe20008400000 */
[----:B------:R-:W-:-:S02]  /*8ef0*/  ULDC UR5, c[0x0][0x608] ;  /* 0x0001820000057ab9 */ /* 0x000fc40000000800 */
[--C-:B------:R-:W-:Y:S01]  /*8f00*/  SHF.R.U64 R22, R19, UR5, R6.reuse ;  /* 0x0000000513167c19 */ /* 0x100fe20008001206 */
[----:B------:R0:W1:Y:S01]  /*8f10*/  F2I.U32.TRUNC.NTZ R24, R8 ;  /* 0x0000000800187305 */ /* 0x000062000020f000 */
[----:B------:R-:W-:Y:S01]  /*8f20*/  SHF.R.U32.HI R7, RZ, UR5, R6 ;  /* 0x00000005ff077c19 */ /* 0x000fe20008011606 */
[----:B------:R-:W-:-:S03]  /*8f30*/  ULDC UR5, c[0x0][0x658] ;  /* 0x0001960000057ab9 */ /* 0x000fc60000000800 */
[--C-:B------:R-:W-:Y:S02]  /*8f40*/  SHF.R.U64 R20, R22, UR5, R7.reuse ;  /* 0x0000000516147c19 */ /* 0x100fe40008001207 */
[----:B------:R-:W-:-:S03]  /*8f50*/  SHF.R.U32.HI R23, RZ, UR5, R7 ;  /* 0x00000005ff177c19 */ /* 0x000fc60008011607 */
[----:B------:R-:W-:Y:S02]  /*8f60*/  IMAD.MOV.U32 R6, RZ, RZ, R20 ;  /* 0x000000ffff067224 */ /* 0x000fe400078e0014 */
[----:B------:R-:W-:Y:S01]  /*8f70*/  IMAD.MOV.U32 R7, RZ, RZ, R23 ;  /* 0x000000ffff077224 */ /* 0x000fe200078e0017 */
[----:B0-----:R-:W-:Y:S06]  /*8f80*/  @!P0 BRA `(.L_x_186) ;  /* 0x0000000000288947 */ /* 0x001fec0003800000 */
        /* <DEDUP_REMOVED lines=10> */
.L_x_186:
[----:B------:R-:W-:Y:S01]  /*9030*/  ULDC UR5, c[0x0][0x648] ;  /* 0x0001920000057ab9 */ /* 0x000fe20000000800 */
[----:B------:R-:W-:Y:S01]  /*9040*/  LOP3.LUT R22, R22, UR17, RZ, 0xc0, !PT ;  /* 0x0000001116167c12 */ /* 0x000fe2000f8ec0ff */
[----:B-1----:R-:W-:Y:S01]  /*9050*/  IMAD.MOV R24, RZ, RZ, -R24 ;  /* 0x000000ffff187224 */ /* 0x002fe200078e0a18 */
[----:B------:R-:W-:Y:S01]  /*9060*/  SHF.R.U64 R7, R6, UR5, R7 ;  /* 0x0000000506077c19 */ /* 0x000fe20008001207 */
[----:B------:R-:W-:Y:S01]  /*9070*/  ULDC UR5, c[0x0][0x638] ;  /* 0x00018e0000057ab9 */ /* 0x000fe20000000800 */
[----:B------:R-:W-:Y:S01]  /*9080*/  LOP3.LUT R19, R19, UR4, RZ, 0xc0, !PT ;  /* 0x0000000413137c12 */ /* 0x000fe2000f8ec0ff */
[----:B---3--:R-:W-:Y:S01]  /*9090*/  @P3 IMAD R18, R21, R24, R14 ;  /* 0x0000001815123224 */ /* 0x008fe200078e020e */
[----:B------:R-:W-:Y:S01]  /*90a0*/  ULDC UR6, c[0x0][0x610] ;  /* 0x0001840000067ab9 */ /* 0x000fe20000000800 */
[----:B------:R-:W-:Y:S02]  /*90b0*/  IMAD.MOV R9, RZ, RZ, -R7 ;  /* 0x000000ffff097224 */ /* 0x000fe400078e0a07 */
[----:B------:R-:W-:-:S02]  /*90c0*/  IMAD R7, R7, UR18, R22 ;  /* 0x0000001207077c24 */ /* 0x000fc4000f8e0216 */
[----:B------:R-:W-:Y:S01]  /*90d0*/  IMAD R20, R9, UR5, R20 ;  /* 0x0000000509147c24 */ /* 0x000fe2000f8e0214 */
[----:B------:R-:W-:Y:S01]  /*90e0*/  ULDC UR5, c[0x0][0x600] ;  /* 0x0001800000057ab9 */ /* 0x000fe20000000800 */
[----:B------:R-:W-:Y:S02]  /*90f0*/  IMAD R18, R7, UR6, R18 ;  /* 0x0000000607127c24 */ /* 0x000fe4000f8e0212 */
[----:B------:R-:W-:Y:S02]  /*9100*/  IMAD R9, R20, UR5, R19 ;  /* 0x0000000514097c24 */ /* 0x000fe4000f8e0213 */
[----:B------:R-:W-:-:S03]  /*9110*/  IMAD.MOV.U32 R6, RZ, RZ, 0x1 ;  /* 0x00000001ff067424 */ /* 0x000fc600078e00ff */
[----:B------:R-:W-:Y:S02]  /*9120*/  SEL R7, R9, R18, !P3 ;  /* 0x0000001209077207 */ /* 0x000fe40005800000 */
[----:B------:R-:W-:-:S07]  /*9130*/  SEL R14, R18, R9, !P3 ;  /* 0x00000009120e7207 */ /* 0x000fce0005800000 */
.L_x_184:
[----:B------:R-:W-:Y:S05]  /*9140*/  BSYNC B1 ;  /* 0x0000000000017941 */ /* 0x000fea0003800000 */
.L_x_183:
[----:B------:R-:W-:-:S13]  /*9150*/  LOP3.LUT P0, RZ, R6, 0xff, RZ, 0xc0, !PT ;  /* 0x000000ff06ff7812 */ /* 0x000fda000780c0ff */
[----:B------:R-:W-:Y:S05]  /*9160*/  @P0 BRA `(.L_x_187) ;  /* 0xfffffff400440947 */ /* 0x000fea000383ffff */
[----:B------:R-:W-:Y:S05]  /*9170*/  BSYNC B0 ;  /* 0x0000000000007941 */ /* 0x000fea0003800000 */
.L_x_176:
[----:B------:R-:W-:-:S03]  /*9180*/  UMOV UR5, 0xffffffff ;  /* 0xffffffff00057882 */ /* 0x000fc60000000000 */
[----:B------:R-:W-:Y:S05]  /*9190*/  BRA.DIV UR5, `(.L_x_188) ;  /* 0x0000000a05847947 */ /* 0x000fea000b800000 */
[----:B------:R-:W-:-:S13]  /*91a0*/  ELECT P0, URZ, PT ;  /* 0x00000000003f782f */ /* 0x000fda0003800000 */
.L_x_212:
[----:B------:R-:W-:Y:S04]  /*91b0*/  BSSY B0, `(.L_x_189) ;  /* 0x0000085000007945 */ /* 0x000fe80003800000 */
[----:B------:R-:W-:Y:S05]  /*91c0*/  @!P0 BRA `(.L_x_190) ;  /* 0x00000008000c8947 */ /* 0x000fea0003800000 */
[----:B------:R-:W-:-:S04]  /*91d0*/  LOP3.LUT R4, R4, 0x2, RZ, 0xfc, !PT ;  /* 0x0000000204047812 */ /* 0x000fc800078efcff */
[----:B------:R-:W-:-:S13]  /*91e0*/  ISETP.NE.AND P0, PT, R4, 0x3, PT ;  /* 0x000000030400780c */ /* 0x000fda0003f05270 */
[----:B------:R-:W-:Y:S05]  /*91f0*/  @!P0 BRA `(.L_x_191) ;  /* 0x0000000000048947 */ /* 0x000fea0003800000 */
[----:B------:R-:W-:Y:S01]  /*9200*/  BPT.TRAP 0x1 ;  /* 0x000000040000795c */ /* 0x000fe20000300000 */
.L_x_191:
[----:B------:R-:W0:Y:S01]  /*9210*/  S2R R3, SR_CgaCtaId ;  /* 0x0000000000037919 */ /* 0x000e220000008800 */
[----:B------:R-:W-:-:S04]  /*9220*/  MOV R0, 0x400 ;  /* 0x0000040000007802 */ /* 0x000fc80000000f00 */
[----:B0-----:R-:W-:Y:S02]  /*9230*/  LEA R0, R3, R0, 0x18 ;  /* 0x0000000003007211 */ /* 0x001fe400078ec0ff */
[----:B------:R-:W-:-:S03]  /*9240*/  SHF.L.U32 R3, R5, 0x1f, RZ ;  /* 0x0000001f05037819 */ /* 0x000fc600000006ff */
[----:B------:R-:W-:-:S04]  /*9250*/  VIADD R0, R0, 0x70 ;  /* 0x0000007000007836 */ /* 0x000fc80000000000 */
[C---:B------:R-:W-:Y:S02]  /*9260*/  IMAD R6, R13.reuse, 0x8, R0 ;  /* 0x000000080d067824 */ /* 0x040fe400078e0200 */
[----:B------:R-:W-:Y:S02]  /*9270*/  VIADD R13, R13, 0x1 ;  /* 0x000000010d0d7836 */ /* 0x000fe40000000000 */
[----:B------:R-:W0:Y:S03]  /*9280*/  SYNCS.PHASECHK.TRANS64.TRYWAIT P0, [R6+URZ], R3 ;  /* 0x00000003060075a7 */ /* 0x000e26000800017f */
[----:B------:R-:W-:-:S04]  /*9290*/  ISETP.NE.AND P1, PT, R13, 0xe, PT ;  /* 0x0000000e0d00780c */ /* 0x000fc80003f25270 */
[----:B------:R-:W-:Y:S02]  /*92a0*/  SEL R2, RZ, 0x1, P1 ;  /* 0x00000001ff027807 */ /* 0x000fe40000800000 */
[----:B------:R-:W-:Y:S02]  /*92b0*/  SEL R13, R13, RZ, P1 ;  /* 0x000000ff0d0d7207 */ /* 0x000fe40000800000 */
[----:B------:R-:W-:-:S03]  /*92c0*/  LOP3.LUT R8, R5, R2, RZ, 0x3c, !PT ;  /* 0x0000000205087212 */ /* 0x000fc600078e3cff */
[----:B------:R-:W-:Y:S01]  /*92d0*/  IMAD R7, R13, 0x8, R0 ;  /* 0x000000080d077824 */ /* 0x000fe200078e0200 */
[----:B------:R-:W-:Y:S01]  /*92e0*/  SHF.L.U32 R4, R8, 0x1f, RZ ;  /* 0x0000001f08047819 */ /* 0x000fe200000006ff */
[----:B0-----:R-:W-:Y:S06]  /*92f0*/  @!P0 BRA `(.L_x_192) ;  /* 0x00000008004c8947 */ /* 0x001fec0003800000 */
.L_x_213:
[----:B------:R-:W1:Y:S01]  /*9300*/  SYNCS.PHASECHK.TRANS64.TRYWAIT P0, [R7+URZ], R4 ;  /* 0x00000004070075a7 */ /* 0x000e62000800017f */
[----:B------:R-:W-:-:S05]  /*9310*/  VIADD R2, R13, 0x1 ;  /* 0x000000010d027836 */ /* 0x000fca0000000000 */
[----:B------:R-:W-:-:S04]  /*9320*/  ISETP.NE.AND P1, PT, R2, 0xe, PT ;  /* 0x0000000e0200780c */ /* 0x000fc80003f25270 */
[----:B0-----:R-:W-:Y:S02]  /*9330*/  SEL R3, RZ, 0x1, P1 ;  /* 0x00000001ff037807 */ /* 0x001fe40000800000 */
[----:B------:R-:W-:Y:S02]  /*9340*/  SEL R9, R2, RZ, P1 ;  /* 0x000000ff02097207 */ /* 0x000fe40000800000 */
[----:B------:R-:W-:-:S03]  /*9350*/  LOP3.LUT R8, R8, R3, RZ, 0x3c, !PT ;  /* 0x0000000308087212 */ /* 0x000fc600078e3cff */
[----:B------:R-:W-:Y:S01]  /*9360*/  IMAD R6, R9, 0x8, R0 ;  /* 0x0000000809067824 */ /* 0x000fe200078e0200 */
[----:B------:R-:W-:Y:S01]  /*9370*/  SHF.L.U32 R5, R8, 0x1f, RZ ;  /* 0x0000001f08057819 */ /* 0x000fe200000006ff */
[----:B-1----:R-:W-:Y:S06]  /*9380*/  @!P0 BRA `(.L_x_193) ;  /* 0x00000008003c8947 */ /* 0x002fec0003800000 */
.L_x_214:
[----:B------:R-:W1:Y:S01]  /*9390*/  SYNCS.PHASECHK.TRANS64.TRYWAIT P0, [R6+URZ], R5 ;  /* 0x00000005060075a7 */ /* 0x000e62000800017f */
[----:B------:R-:W-:-:S05]  /*93a0*/  VIADD R2, R9, 0x1 ;  /* 0x0000000109027836 */ /* 0x000fca0000000000 */
[----:B------:R-:W-:-:S04]  /*93b0*/  ISETP.NE.AND P1, PT, R2, 0xe, PT ;  /* 0x0000000e0200780c */ /* 0x000fc80003f25270 */
[----:B------:R-:W-:Y:S02]  /*93c0*/  SEL R3, RZ, 0x1, P1 ;  /* 0x00000001ff037807 */ /* 0x000fe40000800000 */
[----:B0-----:R-:W-:Y:S02]  /*93d0*/  SEL R7, R2, RZ, P1 ;  /* 0x000000ff02077207 */ /* 0x001fe40000800000 */
[----:B------:R-:W-:-:S03]  /*93e0*/  LOP3.LUT R8, R8, R3, RZ, 0x3c, !PT ;  /* 0x0000000308087212 */ /* 0x000fc600078e3cff */
[----:B------:R-:W-:Y:S01]  /*93f0*/  IMAD R9, R7, 0x8, R0 ;  /* 0x0000000807097824 */ /* 0x000fe200078e0200 */
[----:B------:R-:W-:Y:S01]  /*9400*/  SHF.L.U32 R4, R8, 0x1f, RZ ;  /* 0x0000001f08047819 */ /* 0x000fe200000006ff */
[----:B-1----:R-:W-:Y:S06]  /*9410*/  @!P0 BRA `(.L_x_194) ;  /* 0x00000008002c8947 */ /* 0x002fec0003800000 */
.L_x_215:
[----:B------:R-:W1:Y:S01]  /*9420*/  SYNCS.PHASECHK.TRANS64.TRYWAIT P0, [R9+URZ], R4 ;  /* 0x00000004090075a7 */ /* 0x000e62000800017f */
[----:B------:R-:W-:-:S05]  /*9430*/  VIADD R2, R7, 0x1 ;  /* 0x0000000107027836 */ /* 0x000fca0000000000 */
[----:B------:R-:W-:-:S04]  /*9440*/  ISETP.NE.AND P1, PT, R2, 0xe, PT ;  /* 0x0000000e0200780c */ /* 0x000fc80003f25270 */
[----:B------:R-:W-:Y:S02]  /*9450*/  SEL R3, RZ, 0x1, P1 ;  /* 0x00000001ff037807 */ /* 0x000fe40000800000 */
[----:B------:R-:W-:Y:S02]  /*9460*/  SEL R7, R2, RZ, P1 ;  /* 0x000000ff02077207 */ /* 0x000fe40000800000 */
[----:B------:R-:W-:-:S03]  /*9470*/  LOP3.LUT R8, R8, R3, RZ, 0x3c, !PT ;  /* 0x0000000308087212 */ /* 0x000fc600078e3cff */
[----:B0-----:R-:W-:Y:S01]  /*9480*/  IMAD R6, R7, 0x8, R0 ;  /* 0x0000000807067824 */ /* 0x001fe200078e0200 */
[----:B------:R-:W-:Y:S01]  /*9490*/  SHF.L.U32 R5, R8, 0x1f, RZ ;  /* 0x0000001f08057819 */ /* 0x000fe200000006ff */
[----:B-1----:R-:W-:Y:S06]  /*94a0*/  @!P0 BRA `(.L_x_195) ;  /* 0x00000008001c8947 */ /* 0x002fec0003800000 */
.L_x_216:
        /* <DEDUP_REMOVED lines=9> */
.L_x_217:
        /* <DEDUP_REMOVED lines=9> */
.L_x_218:
        /* <DEDUP_REMOVED lines=9> */
.L_x_219:
        /* <DEDUP_REMOVED lines=9> */
.L_x_220:
        /* <DEDUP_REMOVED lines=9> */
.L_x_221:
        /* <DEDUP_REMOVED lines=9> */
.L_x_222:
        /* <DEDUP_REMOVED lines=9> */
.L_x_223:
        /* <DEDUP_REMOVED lines=9> */
.L_x_224:
[----:B------:R-:W1:Y:S01]  /*9930*/  SYNCS.PHASECHK.TRANS64.TRYWAIT P0, [R6+URZ], R5 ;  /* 0x00000005060075a7 */ /* 0x000e62000800017f */
[----:B------:R-:W-:-:S05]  /*9940*/  VIADD R2, R7, 0x1 ;  /* 0x0000000107027836 */ /* 0x000fca0000000000 */
[----:B------:R-:W-:-:S04]  /*9950*/  ISETP.NE.AND P1, PT, R2, 0xe, PT ;  /* 0x0000000e0200780c */ /* 0x000fc80003f25270 */
[----:B0-----:R-:W-:Y:S02]  /*9960*/  SEL R4, RZ, 0x1, P1 ;  /* 0x00000001ff047807 */ /* 0x001fe40000800000 */
[----:B------:R-:W-:Y:S02]  /*9970*/  SEL R3, R2, RZ, P1 ;  /* 0x000000ff02037207 */ /* 0x000fe40000800000 */
[----:B------:R-:W-:Y:S01]  /*9980*/  LOP3.LUT R4, R11, R4, RZ, 0x3c, !PT ;  /* 0x000000040b047212 */ /* 0x000fe200078e3cff */
[----:B-1----:R-:W-:Y:S06]  /*9990*/  @!P0 BRA `(.L_x_204) ;  /* 0x0000000400948947 */ /* 0x002fec0003800000 */
.L_x_225:
[----:B------:R-:W-:Y:S01]  /*99a0*/  IMAD R3, R3, 0x8, R0 ;  /* 0x0000000803037824 */ /* 0x000fe200078e0200 */
[----:B------:R-:W-:-:S07]  /*99b0*/  SHF.L.U32 R0, R4, 0x1f, RZ ;  /* 0x0000001f04007819 */ /* 0x000fce00000006ff */
.L_x_205:
[----:B-1----:R1:W2:Y:S02]  /*99c0*/  SYNCS.PHASECHK.TRANS64.TRYWAIT P0, [R3+URZ], R0 ;  /* 0x00000000030075a7 */ /* 0x0022a4000800017f */
[----:B--2---:R-:W-:Y:S05]  /*99d0*/  @!P0 NANOSLEEP.SYNCS 0x989680 ;  /* 0x009896800000895d */ /* 0x004fea0003900000 */
[----:B------:R-:W2:Y:S02]  /*99e0*/  @!P0 SYNCS.PHASECHK.TRANS64 P0, [R3+URZ], R0 ;  /* 0x00000000030085a7 */ /* 0x000ea4000800007f */
[----:B--2---:R-:W-:Y:S05]  /*99f0*/  @!P0 BRA `(.L_x_205) ;  /* 0xfffffffc00f08947 */ /* 0x004fea000383ffff */
.L_x_190:
[----:B------:R-:W-:Y:S05]  /*9a00*/  BSYNC B0 ;  /* 0x0000000000007941 */ /* 0x000fea0003800000 */
.L_x_189:
[----:B------:R-:W-:Y:S05]  /*9a10*/  EXIT ;  /* 0x000000000000794d */ /* 0x000fea0003800000 */
.L_x_22:
[----:B-1----:R-:W-:-:S04]  /*9a20*/  IMAD.U32 R12, RZ, RZ, UR6 ;  /* 0x00000006ff0c7e24 */ /* 0x002fc8000f8e00ff */
[----:B------:R1:W4:Y:S03]  /*9a30*/  SYNCS.PHASECHK.TRANS64.TRYWAIT P1, [R12+URZ], R11 ;  /* 0x0000000b0c0075a7 */ /* 0x000326000802017f */
[----:B----4-:R-:W-:Y:S05]  /*9a40*/  @!P1 NANOSLEEP.SYNCS 0x989680 ;  /* 0x009896800000995d */ /* 0x010fea0003900000 */
[----:B------:R-:W4:Y:S02]  /*9a50*/  @!P1 SYNCS.PHASECHK.TRANS64 P1, [R12+URZ], R11 ;  /* 0x0000000b0c0095a7 */ /* 0x000f24000802007f */
[----:B----4-:R-:W-:Y:S05]  /*9a60*/  @!P1 BRA `(.L_x_22) ;  /* 0xfffffffc00ec9947 */ /* 0x010fea000383ffff */
[----:B------:R-:W-:Y:S05]  /*9a70*/  BRA `(.L_x_21) ;  /* 0xffffff7c00987947 */ /* 0x000fea000383ffff */
.L_x_28:
[----:B-1----:R-:W-:-:S04]  /*9a80*/  IMAD.U32 R142, RZ, RZ, UR12 ;  /* 0x0000000cff8e7e24 */ /* 0x002fc8000f8e00ff */
[----:B------:R1:W4:Y:S03]  /*9a90*/  SYNCS.PHASECHK.TRANS64.TRYWAIT P1, [R142+URZ], R13 ;  /* 0x0000000d8e0075a7 */ /* 0x000326000802017f */
[----:B----4-:R-:W-:Y:S05]  /*9aa0*/  @!P1 NANOSLEEP.SYNCS 0x989680 ;  /* 0x009896800000995d */ /* 0x010fea0003900000 */
[----:B------:R-:W4:Y:S02]  /*9ab0*/  @!P1 SYNCS.PHASECHK.TRANS64 P1, [R142+URZ], R13 ;  /* 0x0000000d8e0095a7 */ /* 0x000f24000802007f */
[----:B----4-:R-:W-:Y:S05]  /*9ac0*/  @!P1 BRA `(.L_x_28) ;  /* 0xfffffffc00ec9947 */ /* 0x010fea000383ffff */
[----:B------:R-:W-:Y:S05]  /*9ad0*/  BRA `(.L_x_27) ;  /* 0xffffff8400d87947 */ /* 0x000fea000383ffff */
.L_x_177:
[----:B------:R-:W-:Y:S01]  /*9ae0*/  BSSY B1, `(.L_x_206) ;  /* 0x0000006000017945 */ /* 0x000fe20003800000 */
[----:B------:R-:W-:-:S07]  /*9af0*/  IMAD.MOV.U32 R6, RZ, RZ, -0x1 ;  /* 0xffffffffff067424 */ /* 0x000fce00078e00ff */
[----:B------:R-:W-:Y:S05]  /*9b00*/  WARPSYNC.COLLECTIVE R6, `(.L_x_207) ;  /* 0x00000000060c7348 */ /* 0x000fea0003c00000 */
[----:B------:R-:W-:Y:S02]  /*9b10*/  ELECT P0, UR62, PT ;  /* 0x00000000003e782f */ /* 0x000fe40003800000 */
[----:B------:R-:W-:Y:S01]  /*9b20*/  MOV R6, UR62 ;  /* 0x0000003e00067c02 */ /* 0x000fe20008000f00 */
[----:B------:R-:W-:Y:S10]  /*9b30*/  ENDCOLLECTIVE ;  /* 0x000000000000791b */ /* 0x000ff40003800000 */
.L_x_207:
[----:B------:R-:W-:Y:S05]  /*9b40*/  BSYNC B1 ;  /* 0x0000000000017941 */ /* 0x000fea0003800000 */
.L_x_206:
[----:B------:R-:W-:Y:S05]  /*9b50*/  BRA `(.L_x_208) ;  /* 0xffffffe800d47947 */ /* 0x000fea000383ffff */
.L_x_180:
[----:B-1----:R1:W2:Y:S02]  /*9b60*/  SYNCS.PHASECHK.TRANS64.TRYWAIT P0, [R20+URZ+0x70], R9 ;  /* 0x00007009140075a7 */ /* 0x0022a4000800017f */
[----:B--2---:R-:W-:Y:S05]  /*9b70*/  @!P0 NANOSLEEP.SYNCS 0x989680 ;  /* 0x009896800000895d */ /* 0x004fea0003900000 */
[----:B------:R-:W2:Y:S02]  /*9b80*/  @!P0 SYNCS.PHASECHK.TRANS64 P0, [R20+URZ+0x70], R9 ;  /* 0x00007009140085a7 */ /* 0x000ea4000800007f */
[----:B--2---:R-:W-:Y:S05]  /*9b90*/  @!P0 BRA `(.L_x_180) ;  /* 0xfffffffc00f08947 */ /* 0x004fea000383ffff */
[----:B------:R-:W-:Y:S05]  /*9ba0*/  BRA `(.L_x_209) ;  /* 0xffffffec00147947 */ /* 0x000fea000383ffff */
.L_x_188:
[----:B------:R-:W-:Y:S01]  /*9bb0*/  BSSY B0, `(.L_x_210) ;  /* 0x0000006000007945 */ /* 0x000fe20003800000 */
[----:B------:R-:W-:-:S07]  /*9bc0*/  IMAD.MOV.U32 R6, RZ, RZ, -0x1 ;  /* 0xffffffffff067424 */ /* 0x000fce00078e00ff */
[----:B------:R-:W-:Y:S05]  /*9bd0*/  WARPSYNC.COLLECTIVE R6, `(.L_x_211) ;  /* 0x00000000060c7348 */ /* 0x000fea0003c00000 */
[----:B------:R-:W-:Y:S02]  /*9be0*/  ELECT P0, UR62, PT ;  /* 0x00000000003e782f */ /* 0x000fe40003800000 */
[----:B------:R-:W-:Y:S01]  /*9bf0*/  MOV R6, UR62 ;  /* 0x0000003e00067c02 */ /* 0x000fe20008000f00 */
[----:B------:R-:W-:Y:S10]  /*9c00*/  ENDCOLLECTIVE ;  /* 0x000000000000791b */ /* 0x000ff40003800000 */
.L_x_211:
[----:B------:R-:W-:Y:S05]  /*9c10*/  BSYNC B0 ;  /* 0x0000000000007941 */ /* 0x000fea0003800000 */
.L_x_210:
[----:B------:R-:W-:Y:S05]  /*9c20*/  BRA `(.L_x_212) ;  /* 0xfffffff400607947 */ /* 0x000fea000383ffff */
.L_x_192:
[----:B0-----:R0:W1:Y:S02]  /*9c30*/  SYNCS.PHASECHK.TRANS64.TRYWAIT P0, [R6+URZ], R3 ;  /* 0x00000003060075a7 */ /* 0x001064000800017f */
[----:B-1----:R-:W-:Y:S05]  /*9c40*/  @!P0 NANOSLEEP.SYNCS 0x989680 ;  /* 0x009896800000895d */ /* 0x002fea0003900000 */
[----:B------:R-:W1:Y:S02]  /*9c50*/  @!P0 SYNCS.PHASECHK.TRANS64 P0, [R6+URZ], R3 ;  /* 0x00000003060085a7 */ /* 0x000e64000800007f */
[----:B-1----:R-:W-:Y:S05]  /*9c60*/  @!P0 BRA `(.L_x_192) ;  /* 0xfffffffc00f08947 */ /* 0x002fea000383ffff */
[----:B------:R-:W-:Y:S05]  /*9c70*/  BRA `(.L_x_213) ;  /* 0xfffffff400a07947 */ /* 0x000fea000383ffff */
.L_x_193:
[----:B0-----:R0:W1:Y:S02]  /*9c80*/  SYNCS.PHASECHK.TRANS64.TRYWAIT P0, [R7+URZ], R4 ;  /* 0x00000004070075a7 */ /* 0x001064000800017f */
[----:B-1----:R-:W-:Y:S05]  /*9c90*/  @!P0 NANOSLEEP.SYNCS 0x989680 ;  /* 0x009896800000895d */ /* 0x002fea0003900000 */
[----:B------:R-:W1:Y:S02]  /*9ca0*/  @!P0 SYNCS.PHASECHK.TRANS64 P0, [R7+URZ], R4 ;  /* 0x00000004070085a7 */ /* 0x000e64000800007f */
[----:B-1----:R-:W-:Y:S05]  /*9cb0*/  @!P0 BRA `(.L_x_193) ;  /* 0xfffffffc00f08947 */ /* 0x002fea000383ffff */
[----:B------:R-:W-:Y:S05]  /*9cc0*/  BRA `(.L_x_214) ;  /* 0xfffffff400b07947 */ /* 0x000fea000383ffff */
.L_x_194:
[----:B0-----:R0:W1:Y:S02]  /*9cd0*/  SYNCS.PHASECHK.TRANS64.TRYWAIT P0, [R6+URZ], R5 ;  /* 0x00000005060075a7 */ /* 0x001064000800017f */
[----:B-1----:R-:W-:Y:S05]  /*9ce0*/  @!P0 NANOSLEEP.SYNCS 0x989680 ;  /* 0x009896800000895d */ /* 0x002fea0003900000 */
[----:B------:R-:W1:Y:S02]  /*9cf0*/  @!P0 SYNCS.PHASECHK.TRANS64 P0, [R6+URZ], R5 ;  /* 0x00000005060085a7 */ /* 0x000e64000800007f */
[----:B-1----:R-:W-:Y:S05]  /*9d00*/  @!P0 BRA `(.L_x_194) ;  /* 0xfffffffc00f08947 */ /* 0x002fea000383ffff */
[----:B------:R-:W-:Y:S05]  /*9d10*/  BRA `(.L_x_215) ;  /* 0xfffffff400c07947 */ /* 0x000fea000383ffff */
.L_x_195:
[----:B0-----:R0:W1:Y:S02]  /*9d20*/  SYNCS.PHASECHK.TRANS64.TRYWAIT P0, [R9+URZ], R4 ;  /* 0x00000004090075a7 */ /* 0x001064000800017f */
[----:B-1----:R-:W-:Y:S05]  /*9d30*/  @!P0 NANOSLEEP.SYNCS 0x989680 ;  /* 0x009896800000895d */ /* 0x002fea0003900000 */
[----:B------:R-:W1:Y:S02]  /*9d40*/  @!P0 SYNCS.PHASECHK.TRANS64 P0, [R9+URZ], R4 ;  /* 0x00000004090085a7 */ /* 0x000e64000800007f */
[----:B-1----:R-:W-:Y:S05]  /*9d50*/  @!P0 BRA `(.L_x_195) ;  /* 0xfffffffc00f08947 */ /* 0x002fea000383ffff */
[----:B------:R-:W-:Y:S05]  /*9d60*/  BRA `(.L_x_216) ;  /* 0xfffffff400d07947 */ /* 0x000fea000383ffff */
.L_x_196:
[----:B0-----:R0:W1:Y:S02]  /*9d70*/  SYNCS.PHASECHK.TRANS64.TRYWAIT P0, [R6+URZ], R5 ;  /* 0x00000005060075a7 */ /* 0x001064000800017f */
[----:B-1----:R-:W-:Y:S05]  /*9d80*/  @!P0 NANOSLEEP.SYNCS 0x989680 ;  /* 0x009896800000895d */ /* 0x002fea0003900000 */
[----:B------:R-:W1:Y:S02]  /*9d90*/  @!P0 SYNCS.PHASECHK.TRANS64 P0, [R6+URZ], R5 ;  /* 0x00000005060085a7 */ /* 0x000e64000800007f */
[----:B-1----:R-:W-:Y:S05]  /*9da0*/  @!P0 BRA `(.L_x_196) ;  /* 0xfffffffc00f08947 */ /* 0x002fea000383ffff */
[----:B------:R-:W-:Y:S05]  /*9db0*/  BRA `(.L_x_217) ;  /* 0xfffffff400e07947 */ /* 0x000fea000383ffff */
.L_x_197:
[----:B0-----:R0:W1:Y:S02]  /*9dc0*/  SYNCS.PHASECHK.TRANS64.TRYWAIT P0, [R9+URZ], R4 ;  /* 0x00000004090075a7 */ /* 0x001064000800017f */
[----:B-1----:R-:W-:Y:S05]  /*9dd0*/  @!P0 NANOSLEEP.SYNCS 0x989680 ;  /* 0x009896800000895d */ /* 0x002fea0003900000 */
[----:B------:R-:W1:Y:S02]  /*9de0*/  @!P0 SYNCS.PHASECHK.TRANS64 P0, [R9+URZ], R4 ;  /* 0x00000004090085a7 */ /* 0x000e64000800007f */
[----:B-1----:R-:W-:Y:S05]  /*9df0*/  @!P0 BRA `(.L_x_197) ;  /* 0xfffffffc00f08947 */ /* 0x002fea000383ffff */
[----:B------:R-:W-:Y:S05]  /*9e00*/  BRA `(.L_x_218) ;  /* 0xfffffff400f07947 */ /* 0x000fea000383ffff */
.L_x_198:
[----:B0-----:R0:W1:Y:S02]  /*9e10*/  SYNCS.PHASECHK.TRANS64.TRYWAIT P0, [R6+URZ], R5 ;  /* 0x00000005060075a7 */ /* 0x001064000800017f */
[----:B-1----:R-:W-:Y:S05]  /*9e20*/  @!P0 NANOSLEEP.SYNCS 0x989680 ;  /* 0x009896800000895d */ /* 0x002fea0003900000 */
[----:B------:R-:W1:Y:S02]  /*9e30*/  @!P0 SYNCS.PHASECHK.TRANS64 P0, [R6+URZ], R5 ;  /* 0x00000005060085a7 */ /* 0x000e64000800007f */
[----:B-1----:R-:W-:Y:S05]  /*9e40*/  @!P0 BRA `(.L_x_198) ;  /* 0xfffffffc00f08947 */ /* 0x002fea000383ffff */
[----:B------:R-:W-:Y:S05]  /*9e50*/  BRA `(.L_x_219) ;  /* 0xfffffff800007947 */ /* 0x000fea000383ffff */
.L_x_199:
[----:B0-----:R0:W1:Y:S02]  /*9e60*/  SYNCS.PHASECHK.TRANS64.TRYWAIT P0, [R9+URZ], R4 ;  /* 0x00000004090075a7 */ /* 0x001064000800017f */
[----:B-1----:R-:W-:Y:S05]  /*9e70*/  @!P0 NANOSLEEP.SYNCS 0x989680 ;  /* 0x009896800000895d */ /* 0x002fea0003900000 */
[----:B------:R-:W1:Y:S02]  /*9e80*/  @!P0 SYNCS.PHASECHK.TRANS64 P0, [R9+URZ], R4 ;  /* 0x00000004090085a7 */ /* 0x000e64000800007f */
[----:B-1----:R-:W-:Y:S05]  /*9e90*/  @!P0 BRA `(.L_x_199) ;  /* 0xfffffffc00f08947 */ /* 0x002fea000383ffff */
[----:B------:R-:W-:Y:S05]  /*9ea0*/  BRA `(.L_x_220) ;  /* 0xfffffff800107947 */ /* 0x000fea000383ffff */
.L_x_200:
[----:B0-----:R0:W1:Y:S02]  /*9eb0*/  SYNCS.PHASECHK.TRANS64.TRYWAIT P0, [R6+URZ], R5 ;  /* 0x00000005060075a7 */ /* 0x001064000800017f */
[----:B-1----:R-:W-:Y:S05]  /*9ec0*/  @!P0 NANOSLEEP.SYNCS 0x989680 ;  /* 0x009896800000895d */ /* 0x002fea0003900000 */
[----:B------:R-:W1:Y:S02]  /*9ed0*/  @!P0 SYNCS.PHASECHK.TRANS64 P0, [R6+URZ], R5 ;  /* 0x00000005060085a7 */ /* 0x000e64000800007f */
[----:B-1----:R-:W-:Y:S05]  /*9ee0*/  @!P0 BRA `(.L_x_200) ;  /* 0xfffffffc00f08947 */ /* 0x002fea000383ffff */
[----:B------:R-:W-:Y:S05]  /*9ef0*/  BRA `(.L_x_221) ;  /* 0xfffffff800207947 */ /* 0x000fea000383ffff */
.L_x_201:
[----:B0-----:R0:W1:Y:S02]  /*9f00*/  SYNCS.PHASECHK.TRANS64.TRYWAIT P0, [R9+URZ], R4 ;  /* 0x00000004090075a7 */ /* 0x001064000800017f */
[----:B-1----:R-:W-:Y:S05]  /*9f10*/  @!P0 NANOSLEEP.SYNCS 0x989680 ;  /* 0x009896800000895d */ /* 0x002fea0003900000 */
[----:B------:R-:W1:Y:S02]  /*9f20*/  @!P0 SYNCS.PHASECHK.TRANS64 P0, [R9+URZ], R4 ;  /* 0x00000004090085a7 */ /* 0x000e64000800007f */
[----:B-1----:R-:W-:Y:S05]  /*9f30*/  @!P0 BRA `(.L_x_201) ;  /* 0xfffffffc00f08947 */ /* 0x002fea000383ffff */
[----:B------:R-:W-:Y:S05]  /*9f40*/  BRA `(.L_x_222) ;  /* 0xfffffff800307947 */ /* 0x000fea000383ffff */
.L_x_202:
[----:B0-----:R0:W1:Y:S02]  /*9f50*/  SYNCS.PHASECHK.TRANS64.TRYWAIT P0, [R6+URZ], R5 ;  /* 0x00000005060075a7 */ /* 0x001064000800017f */
[----:B-1----:R-:W-:Y:S05]  /*9f60*/  @!P0 NANOSLEEP.SYNCS 0x989680 ;  /* 0x009896800000895d */ /* 0x002fea0003900000 */
[----:B------:R-:W1:Y:S02]  /*9f70*/  @!P0 SYNCS.PHASECHK.TRANS64 P0, [R6+URZ], R5 ;  /* 0x00000005060085a7 */ /* 0x000e64000800007f */
[----:B-1----:R-:W-:Y:S05]  /*9f80*/  @!P0 BRA `(.L_x_202) ;  /* 0xfffffffc00f08947 */ /* 0x002fea000383ffff */
[----:B------:R-:W-:Y:S05]  /*9f90*/  BRA `(.L_x_223) ;  /* 0xfffffff800407947 */ /* 0x000fea000383ffff */
.L_x_203:
[----:B0-----:R0:W1:Y:S02]  /*9fa0*/  SYNCS.PHASECHK.TRANS64.TRYWAIT P0, [R9+URZ], R4 ;  /* 0x00000004090075a7 */ /* 0x001064000800017f */
[----:B-1----:R-:W-:Y:S05]  /*9fb0*/  @!P0 NANOSLEEP.SYNCS 0x989680 ;  /* 0x009896800000895d */ /* 0x002fea0003900000 */
[----:B------:R-:W1:Y:S02]  /*9fc0*/  @!P0 SYNCS.PHASECHK.TRANS64 P0, [R9+URZ], R4 ;  /* 0x00000004090085a7 */ /* 0x000e64000800007f */
[----:B-1----:R-:W-:Y:S05]  /*9fd0*/  @!P0 BRA `(.L_x_203) ;  /* 0xfffffffc00f08947 */ /* 0x002fea000383ffff */
[----:B------:R-:W-:Y:S05]  /*9fe0*/  BRA `(.L_x_224) ;  /* 0xfffffff800507947 */ /* 0x000fea000383ffff */
.L_x_204:
[----:B0-----:R0:W1:Y:S02]  /*9ff0*/  SYNCS.PHASECHK.TRANS64.TRYWAIT P0, [R6+URZ], R5 ;  /* 0x00000005060075a7 */ /* 0x001064000800017f */
[----:B-1----:R-:W-:Y:S05]  /*a000*/  @!P0 NANOSLEEP.SYNCS 0x989680 ;  /* 0x009896800000895d */ /* 0x002fea0003900000 */
[----:B------:R-:W1:Y:S02]  /*a010*/  @!P0 SYNCS.PHASECHK.TRANS64 P0, [R6+URZ], R5 ;  /* 0x00000005060085a7 */ /* 0x000e64000800007f */
[----:B-1----:R-:W-:Y:S05]  /*a020*/  @!P0 BRA `(.L_x_204) ;  /* 0xfffffffc00f08947 */ /* 0x002fea000383ffff */
[----:B------:R-:W-:Y:S05]  /*a030*/  BRA `(.L_x_225) ;  /* 0xfffffff800587947 */ /* 0x000fea000383ffff */
.L_x_226:
[----:B------:R-:W-:-:S00]  /*a040*/  BRA `(.L_x_226) ;  /* 0xfffffffc00fc7947 */ /* 0x000fc0000383ffff */
[----:B------:R-:W-:-:S00]  /*a050*/  NOP ;  /* 0x0000000000007918 */ /* 0x000fc00000000000 */
        /* <DEDUP_REMOVED lines=10> */
.L_x_227:


//--------------------- .nv.shared._ZN7cutlass13device_kernelINS_4gemm6kernel13GemmUniversalIN4cute5tupleIJiiiiEEENS1_10collective13CollectiveMmaINS1_37MainloopSm90TmaGmmaWarpSpecializedFP8ILi14ENS5_IJNS4_1CILi1EEENSA_ILi4EEESB_EEENS1_35KernelTmaWarpSpecializedCooperativeEEENS5_IJNSA_ILi128EEESG_NSA_ILi64EEEEEENS_12float_e4m3_tENS5_IJlSB_lEEESJ_SK_NS4_8TiledMMAINS4_8MMA_AtomIJNS4_4SM904GMMA31MMA_64x128x32_F32E4M3E4M3_SS_TNILNSO_7ScaleInE1ELSQ_1EEEEEENS4_6LayoutINS5_IJNSA_ILi2EEESB_SB_EEENS5_IJSB_NSA_ILi0EEESW_EEEEENS5_IJNS4_10UnderscoreESZ_SZ_EEEEENS4_23SM90_TMA_LOAD_MULTICASTENS4_14ComposedLayoutINS4_7SwizzleILi2ELi4ELi3EEENS4_18smem_ptr_flag_bitsILi8EEENST_INS5_IJNSA_ILi8EEESH_EEENS5_IJSH_SB_EEEEEEEvNS4_8identityENS4_13SM90_TMA_LOADES1C_vS1D_EENS_8epilogue10collective6detail29Sm90TmaWarpSpecializedAdapterINS1H_15DefaultEpilogueISJ_SK_SK_NS1G_6thread17LinearCombinationISJ_Li1EffLNS1L_9ScaleType4KindE0ELNS_15FloatRoundStyleE2ESJ_EENS1_15EpilogueDefaultEEEEEvvEEEEvNT_6ParamsE --------------------------
	.section	.nv.shared._ZN7cutlass13device_kernelINS_4gemm6kernel13GemmUniversalIN4cute5tupleIJiiiiEEENS1_10collective13CollectiveMmaINS1_37MainloopSm90TmaGmmaWarpSpecializedFP8ILi14ENS5_IJNS4_1CILi1EEENSA_ILi4EEESB_EEENS1_35KernelTmaWarpSpecializedCooperativeEEENS5_IJNSA_ILi128EEESG_NSA_ILi64EEEEEENS_12float_e4m3_tENS5_IJlSB_lEEESJ_SK_NS4_8TiledMMAINS4_8MMA_AtomIJNS4_4SM904GMMA31MMA_64x128x32_F32E4M3E4M3_SS_TNILNSO_7ScaleInE1ELSQ_1EEEEEENS4_6LayoutINS5_IJNSA_ILi2EEESB_SB_EEENS5_IJSB_NSA_ILi0EEESW_EEEEENS5_IJNS4_10UnderscoreESZ_SZ_EEEEENS4_23SM90_TMA_LOAD_MULTICASTENS4_14ComposedLayoutINS4_7SwizzleILi2ELi4ELi3EEENS4_18smem_ptr_flag_bitsILi8EEENST_INS5_IJNSA_ILi8EEESH_EEENS5_IJSH_SB_EEEEEEEvNS4_8identityENS4_13SM90_TMA_LOADES1C_vS1D_EENS_8epilogue10collective6detail29Sm90TmaWarpSpecializedAdapterINS1H_15DefaultEpilogueISJ_SK_SK_NS1G_6thread17LinearCombinationISJ_Li1EffLNS1L_9ScaleType4KindE0ELNS_15FloatRoundStyleE2ESJ_EENS1_15EpilogueDefaultEEEEEvvEEEEvNT_6ParamsE,"aw",@nobits
	.sectionflags	@""
	.align	16
	.zero		1024


//--------------------- .nv.shared.reserved.0     --------------------------
	.section	.nv.shared.reserved.0,"aw",@nobits
	.weak		__nv_reservedSMEM_offset_0_alias
	.size		__nv_reservedSMEM_offset_0_alias, 0, 0
	.other		__nv_reservedSMEM_offset_0_alias,@"STO_CUDA_RESERVED_SHARED STV_DEFAULT"
__nv_reservedSMEM_offset_0_alias:
	.zero		0


//--------------------- .nv.global                --------------------------
	.section	.nv.global,"aw",@nobits
.nv.global:
	.type		_ZN40_INTERNAL_cc66e3f9_4_k_cu_5d1ba6b4_329724cute1_E,@object
	.size		_ZN40_INTERNAL_cc66e3f9_4_k_cu_5d1ba6b4_329724cute1_E,(_ZN40_INTERNAL_cc66e3f9_4_k_cu_5d1ba6b4_329724cuda3std3__45__cpo6cbeginE - _ZN40_INTERNAL_cc66e3f9_4_k_cu_5d1ba6b4_329724cute1_E)
_ZN40_INTERNAL_cc66e3f9_4_k_cu_5d1ba6b4_329724cute1_E:
	.zero		1
	.type		_ZN40_INTERNAL_cc66e3f9_4_k_cu_5d1ba6b4_329724cuda3std3__45__cpo6cbeginE,@object
	.size		_ZN40_INTERNAL_cc66e3f9_4_k_cu_5d1ba6b4_329724cuda3std3__45__cpo6cbeginE,(_ZN40_INTERNAL_cc66e3f9_4_k_cu_5d1ba6b4_329724cuda3std3__48in_placeE - _ZN40_INTERNAL_cc66e3f9_4_k_cu_5d1ba6b4_329724cuda3std3__45__cpo6cbeginE)
_ZN40_INTERNAL_cc66e3f9_4_k_cu_5d1ba6b4_329724cuda3std3__45__cpo6cbeginE:
	.zero		1
	.type		_ZN40_INTERNAL_cc66e3f9_4_k_cu_5d1ba6b4_329724cuda3std3__48in_placeE,@object
	.size		_ZN40_INTERNAL_cc66e3f9_4_k_cu_5d1ba6b4_329724cuda3std3__48in_placeE,(_ZN40_INTERNAL_cc66e3f9_4_k_cu_5d1ba6b4_329724cuda3std6ranges3__45__cpo9iter_moveE - _ZN40_INTERNAL_cc66e3f9_4_k_cu_5d1ba6b4_329724cuda3std3__48in_placeE)
_ZN40_INTERNAL_cc66e3f9_4_k_cu_5d1ba6b4_329724cuda3std3__48in_placeE:
	.zero		1
	.type		_ZN40_INTERNAL_cc66e3f9_4_k_cu_5d1ba6b4_329724cuda3std6ranges3__45__cpo9iter_moveE,@object
	.size		_ZN40_INTERNAL_cc66e3f9_4_k_cu_5d1ba6b4_329724cuda3std6ranges3__45__cpo9iter_moveE,(_ZN40_INTERNAL_cc66e3f9_4_k_cu_5d1ba6b4_329724cuda3std3__45__cpo5beginE - _ZN40_INTERNAL_cc66e3f9_4_k_cu_5d1ba6b4_329724cuda3std6ranges3__45__cpo9iter_moveE)
_ZN40_INTERNAL_cc66e3f9_4_k_cu_5d1ba6b4_329724cuda3std6ranges3__45__cpo9iter_moveE:
	.zero		1
	.type		_ZN40_INTERNAL_cc66e3f9_4_k_cu_5d1ba6b4_329724cuda3std3__45__cpo5beginE,@object
	.size		_ZN40_INTERNAL_cc66e3f9_4_k_cu_5d1ba6b4_329724cuda3std3__45__cpo5beginE,(_ZN40_INTERNAL_cc66e3f9_4_k_cu_5d1ba6b4_329724cuda3std3__442_GLOBAL__N__cc66e3f9_4_k_cu_5d1ba6b4_329726ignoreE - _ZN40_INTERNAL_cc66e3f9_4_k_cu_5d1ba6b4_329724cuda3std3__45__cpo5beginE)
_ZN40_INTERNAL_cc66e3f9_4_k_cu_5d1ba6b4_329724cuda3std3__45__cpo5beginE:
	.zero		1
	.type		_ZN40_INTERNAL_cc66e3f9_4_k_cu_5d1ba6b4_329724cuda3std3__442_GLOBAL__N__cc66e3f9_4_k_cu_5d1ba6b4_329726ignoreE,@object
	.size		_ZN40_INTERNAL_cc66e3f9_4_k_cu_5d1ba6b4_329724cuda3std3__442_GLOBAL__N__cc66e3f9_4_k_cu_5d1ba6b4_329726ignoreE,(_ZN40_INTERNAL_cc66e3f9_4_k_cu_5d1ba6b4_329724cute7productE - _ZN40_INTERNAL_cc66e3f9_4_k_cu_5d1ba6b4_329724cuda3std3__442_GLOBAL__N__cc66e3f9_4_k_cu_5d1ba6b4_329726ignoreE)
_ZN40_INTERNAL_cc66e3f9_4_k_cu_5d1ba6b4_329724cuda3std3__442_GLOBAL__N__cc66e3f9_4_k_cu_5d1ba6b4_329726ignoreE:
	.zero		1
	.type		_ZN40_INTERNAL_cc66e3f9_4_k_cu_5d1ba6b4_329724cute7productE,@object
	.size		_ZN40_INTERNAL_cc66e3f9_4_k_cu_5d1ba6b4_329724cute7productE,(_ZN40_INTERNAL_cc66e3f9_4_k_cu_5d1ba6b4_329724cuda3std3__45__cpo3endE - _ZN40_INTERNAL_cc66e3f9_4_k_cu_5d1ba6b4_329724cute7productE)
_ZN40_INTERNAL_cc66e3f9_4_k_cu_5d1ba6b4_329724cute7productE:
	.zero		1
	.type		_ZN40_INTERNAL_cc66e3f9_4_k_cu_5d1ba6b4_329724cuda3std3__45__cpo3endE,@object
	.size		_ZN40_INTERNAL_cc66e3f9_4_k_cu_5d1ba6b4_329724cuda3std3__45__cpo3endE,(_ZN40_INTERNAL_cc66e3f9_4_k_cu_5d1ba6b4_329724cuda3std3__419piecewise_constructE - _ZN40_INTERNAL_cc66e3f9_4_k_cu_5d1ba6b4_329724cuda3std3__45__cpo3endE)
_ZN40_INTERNAL_cc66e3f9_4_k_cu_5d1ba6b4_329724cuda3std3__45__cpo3endE:
	.zero		1
	.type		_ZN40_INTERNAL_cc66e3f9_4_k_cu_5d1ba6b4_329724cuda3std3__419piecewise_constructE,@object
	.size		_ZN40_INTERNAL_cc66e3f9_4_k_cu_5d1ba6b4_329724cuda3std3__419piecewise_constructE,(_ZN40_INTERNAL_cc66e3f9_4_k_cu_5d1ba6b4_329724cuda3std3__45__cpo4cendE - _ZN40_INTERNAL_cc66e3f9_4_k_cu_5d1ba6b4_329724cuda3std3__419piecewise_constructE)
_ZN40_INTERNAL_cc66e3f9_4_k_cu_5d1ba6b4_329724cuda3std3__419piecewise_constructE:
	.zero		1
	.type		_ZN40_INTERNAL_cc66e3f9_4_k_cu_5d1ba6b4_329724cuda3std3__45__cpo4cendE,@object
	.size		_ZN40_INTERNAL_cc66e3f9_4_k_cu_5d1ba6b4_329724cuda3std3__45__cpo4cendE,(_ZN40_INTERNAL_cc66e3f9_4_k_cu_5d1ba6b4_329724cuda3std6ranges3__45__cpo4swapE - _ZN40_INTERNAL_cc66e3f9_4_k_cu_5d1ba6b4_329724cuda3std3__45__cpo4cendE)
_ZN40_INTERNAL_cc66e3f9_4_k_cu_5d1ba6b4_329724cuda3std3__45__cpo4cendE:
	.zero		1
	.type		_ZN40_INTERNAL_cc66e3f9_4_k_cu_5d1ba6b4_329724cuda3std6ranges3__45__cpo4swapE,@object
	.size		_ZN40_INTERNAL_cc66e3f9_4_k_cu_5d1ba6b4_329724cuda3std6ranges3__45__cpo4swapE,(.L_7 - _ZN40_INTERNAL_cc66e3f9_4_k_cu_5d1ba6b4_329724cuda3std6ranges3__45__cpo4swapE)
_ZN40_INTERNAL_cc66e3f9_4_k_cu_5d1ba6b4_329724cuda3std6ranges3__45__cpo4swapE:
	.zero		1
.L_7:


//--------------------- .nv.constant0._ZN7cutlass13device_kernelINS_4gemm6kernel13GemmUniversalIN4cute5tupleIJiiiiEEENS1_10collective13CollectiveMmaINS1_37MainloopSm90TmaGmmaWarpSpecializedFP8ILi14ENS5_IJNS4_1CILi1EEENSA_ILi4EEESB_EEENS1_35KernelTmaWarpSpecializedCooperativeEEENS5_IJNSA_ILi128EEESG_NSA_ILi64EEEEEENS_12float_e4m3_tENS5_IJlSB_lEEESJ_SK_NS4_8TiledMMAINS4_8MMA_AtomIJNS4_4SM904GMMA31MMA_64x128x32_F32E4M3E4M3_SS_TNILNSO_7ScaleInE1ELSQ_1EEEEEENS4_6LayoutINS5_IJNSA_ILi2EEESB_SB_EEENS5_IJSB_NSA_ILi0EEESW_EEEEENS5_IJNS4_10UnderscoreESZ_SZ_EEEEENS4_23SM90_TMA_LOAD_MULTICASTENS4_14ComposedLayoutINS4_7SwizzleILi2ELi4ELi3EEENS4_18smem_ptr_flag_bitsILi8EEENST_INS5_IJNSA_ILi8EEESH_EEENS5_IJSH_SB_EEEEEEEvNS4_8identityENS4_13SM90_TMA_LOADES1C_vS1D_EENS_8epilogue10collective6detail29Sm90TmaWarpSpecializedAdapterINS1H_15DefaultEpilogueISJ_SK_SK_NS1G_6thread17LinearCombinationISJ_Li1EffLNS1L_9ScaleType4KindE0ELNS_15FloatRoundStyleE2ESJ_EENS1_15EpilogueDefaultEEEEEvvEEEEvNT_6ParamsE --------------------------
	.section	.nv.constant0._ZN7cutlass13device_kernelINS_4gemm6kernel13GemmUniversalIN4cute5tupleIJiiiiEEENS1_10collective13CollectiveMmaINS1_37MainloopSm90TmaGmmaWarpSpecializedFP8ILi14ENS5_IJNS4_1CILi1EEENSA_ILi4EEESB_EEENS1_35KernelTmaWarpSpecializedCooperativeEEENS5_IJNSA_ILi128EEESG_NSA_ILi64EEEEEENS_12float_e4m3_tENS5_IJlSB_lEEESJ_SK_NS4_8TiledMMAINS4_8MMA_AtomIJNS4_4SM904GMMA31MMA_64x128x32_F32E4M3E4M3_SS_TNILNSO_7ScaleInE1ELSQ_1EEEEEENS4_6LayoutINS5_IJNSA_ILi2EEESB_SB_EEENS5_IJSB_NSA_ILi0EEESW_EEEEENS5_IJNS4_10UnderscoreESZ_SZ_EEEEENS4_23SM90_TMA_LOAD_MULTICASTENS4_14ComposedLayoutINS4_7SwizzleILi2ELi4ELi3EEENS4_18smem_ptr_flag_bitsILi8EEENST_INS5_IJNSA_ILi8EEESH_EEENS5_IJSH_SB_EEEEEEEvNS4_8identityENS4_13SM90_TMA_LOADES1C_vS1D_EENS_8epilogue10collective6detail29Sm90TmaWarpSpecializedAdapterINS1H_15DefaultEpilogueISJ_SK_SK_NS1G_6thread17LinearCombinationISJ_Li1EffLNS1L_9ScaleType4KindE0ELNS_15FloatRoundStyleE2ESJ_EENS1_15EpilogueDefaultEEEEEvvEEEEvNT_6ParamsE,"a",@progbits
	.sectionflags	@""
	.align	4
.nv.constant0._ZN7cutlass13device_kernelINS_4gemm6kernel13GemmUniversalIN4cute5tupleIJiiiiEEENS1_10collective13CollectiveMmaINS1_37MainloopSm90TmaGmmaWarpSpecializedFP8ILi14ENS5_IJNS4_1CILi1EEENSA_ILi4EEESB_EEENS1_35KernelTmaWarpSpecializedCooperativeEEENS5_IJNSA_ILi128EEESG_NSA_ILi64EEEEEENS_12float_e4m3_tENS5_IJlSB_lEEESJ_SK_NS4_8TiledMMAINS4_8MMA_AtomIJNS4_4SM904GMMA31MMA_64x128x32_F32E4M3E4M3_SS_TNILNSO_7ScaleInE1ELSQ_1EEEEEENS4_6LayoutINS5_IJNSA_ILi2EEESB_SB_EEENS5_IJSB_NSA_ILi0EEESW_EEEEENS5_IJNS4_10UnderscoreESZ_SZ_EEEEENS4_23SM90_TMA_LOAD_MULTICASTENS4_14ComposedLayoutINS4_7SwizzleILi2ELi4ELi3EEENS4_18smem_ptr_flag_bitsILi8EEENST_INS5_IJNSA_ILi8EEESH_EEENS5_IJSH_SB_EEEEEEEvNS4_8identityENS4_13SM90_TMA_LOADES1C_vS1D_EENS_8epilogue10collective6detail29Sm90TmaWarpSpecializedAdapterINS1H_15DefaultEpilogueISJ_SK_SK_NS1G_6thread17LinearCombinationISJ_Li1EffLNS1L_9ScaleType4KindE0ELNS_15FloatRoundStyleE2ESJ_EENS1_15EpilogueDefaultEEEEEvvEEEEvNT_6ParamsE:
	.zero		1664


//--------------------- SYMBOLS --------------------------

	.type		.nv.reservedSmem.offset0,@object
	.size		.nv.reservedSmem.offset0,0x4
